//
// Generated by NVIDIA NVVM Compiler
//
// Compiler Build ID: CL-36424714
// Cuda compilation tools, release 13.0, V13.0.88
// Based on NVVM 20.0.0
//

.version 9.0
.target sm_100
.address_size 64

	// .globl	_Z21gemm_kernel_optimizediiidPKdiS0_idPdi
// _ZZ21gemm_kernel_optimizediiidPKdiS0_idPdiE2As has been demoted
// _ZZ21gemm_kernel_optimizediiidPKdiS0_idPdiE2Bs has been demoted

.visible .entry _Z21gemm_kernel_optimizediiidPKdiS0_idPdi(
	.param .u32 _Z21gemm_kernel_optimizediiidPKdiS0_idPdi_param_0,
	.param .u32 _Z21gemm_kernel_optimizediiidPKdiS0_idPdi_param_1,
	.param .u32 _Z21gemm_kernel_optimizediiidPKdiS0_idPdi_param_2,
	.param .f64 _Z21gemm_kernel_optimizediiidPKdiS0_idPdi_param_3,
	.param .u64 .ptr .align 1 _Z21gemm_kernel_optimizediiidPKdiS0_idPdi_param_4,
	.param .u32 _Z21gemm_kernel_optimizediiidPKdiS0_idPdi_param_5,
	.param .u64 .ptr .align 1 _Z21gemm_kernel_optimizediiidPKdiS0_idPdi_param_6,
	.param .u32 _Z21gemm_kernel_optimizediiidPKdiS0_idPdi_param_7,
	.param .f64 _Z21gemm_kernel_optimizediiidPKdiS0_idPdi_param_8,
	.param .u64 .ptr .align 1 _Z21gemm_kernel_optimizediiidPKdiS0_idPdi_param_9,
	.param .u32 _Z21gemm_kernel_optimizediiidPKdiS0_idPdi_param_10
)
{
	.reg .pred 	%p<239>;
	.reg .b16 	%rs<6>;
	.reg .b32 	%r<273>;
	.reg .b64 	%rd<75>;
	.reg .b64 	%fd<899>;
	// demoted variable
	.shared .align 8 .b8 _ZZ21gemm_kernel_optimizediiidPKdiS0_idPdiE2As[8192];
	// demoted variable
	.shared .align 8 .b8 _ZZ21gemm_kernel_optimizediiidPKdiS0_idPdiE2Bs[8192];
	ld.param.u32 	%r106, [_Z21gemm_kernel_optimizediiidPKdiS0_idPdi_param_0];
	ld.param.u32 	%r107, [_Z21gemm_kernel_optimizediiidPKdiS0_idPdi_param_1];
	ld.param.u32 	%r108, [_Z21gemm_kernel_optimizediiidPKdiS0_idPdi_param_2];
	ld.param.f64 	%fd545, [_Z21gemm_kernel_optimizediiidPKdiS0_idPdi_param_3];
	ld.param.u64 	%rd10, [_Z21gemm_kernel_optimizediiidPKdiS0_idPdi_param_4];
	ld.param.u64 	%rd11, [_Z21gemm_kernel_optimizediiidPKdiS0_idPdi_param_6];
	ld.param.u32 	%r110, [_Z21gemm_kernel_optimizediiidPKdiS0_idPdi_param_7];
	ld.param.f64 	%fd546, [_Z21gemm_kernel_optimizediiidPKdiS0_idPdi_param_8];
	cvta.to.global.u64 	%rd1, %rd10;
	cvta.to.global.u64 	%rd2, %rd11;
	mov.u32 	%r112, %ctaid.x;
	mov.u32 	%r113, %ctaid.y;
	mov.u32 	%r1, %tid.x;
	mov.u32 	%r2, %tid.y;
	shl.b32 	%r114, %r113, 6;
	shl.b32 	%r3, %r2, 2;
	add.s32 	%r4, %r114, %r3;
	shl.b32 	%r115, %r112, 6;
	shl.b32 	%r5, %r1, 2;
	add.s32 	%r6, %r115, %r5;
	setp.lt.s32 	%p1, %r108, 1;
	mov.f64 	%fd883, 0d0000000000000000;
	mov.f64 	%fd884, %fd883;
	mov.f64 	%fd885, %fd883;
	mov.f64 	%fd886, %fd883;
	mov.f64 	%fd887, %fd883;
	mov.f64 	%fd888, %fd883;
	mov.f64 	%fd889, %fd883;
	mov.f64 	%fd890, %fd883;
	mov.f64 	%fd891, %fd883;
	mov.f64 	%fd892, %fd883;
	mov.f64 	%fd893, %fd883;
	mov.f64 	%fd894, %fd883;
	mov.f64 	%fd895, %fd883;
	mov.f64 	%fd896, %fd883;
	mov.f64 	%fd897, %fd883;
	mov.f64 	%fd898, %fd883;
	@%p1 bra 	$L__BB0_319;
	ld.param.u32 	%r242, [_Z21gemm_kernel_optimizediiidPKdiS0_idPdi_param_5];
	mov.u32 	%r7, %ntid.y;
	cvt.u16.u32 	%rs1, %r7;
	div.u16 	%rs2, 63, %rs1;
	add.s16 	%rs3, %rs2, 1;
	cvt.u32.u16 	%r117, %rs3;
	div.u16 	%rs4, 15, %rs1;
	add.s16 	%rs5, %rs4, 1;
	cvt.u32.u16 	%r118, %rs5;
	and.b32  	%r8, %r117, 3;
	and.b32  	%r9, %r118, 3;
	and.b32  	%r10, %r118, 28;
	shl.b32 	%r119, %r3, 7;
	mov.u32 	%r120, _ZZ21gemm_kernel_optimizediiidPKdiS0_idPdiE2As;
	add.s32 	%r11, %r120, %r119;
	shl.b32 	%r121, %r5, 3;
	mov.u32 	%r122, _ZZ21gemm_kernel_optimizediiidPKdiS0_idPdiE2Bs;
	add.s32 	%r12, %r122, %r121;
	shl.b32 	%r13, %r7, 2;
	mul.lo.s32 	%r123, %r7, %r242;
	shl.b32 	%r14, %r123, 2;
	and.b32  	%r124, %r117, 124;
	neg.s32 	%r15, %r124;
	mov.b32 	%r251, 0;
	mov.f64 	%fd883, 0d0000000000000000;
$L__BB0_2:
	mov.b32 	%r252, 0;
$L__BB0_3:
	add.s32 	%r18, %r252, %r1;
	setp.gt.u32 	%p2, %r18, 15;
	add.s32 	%r19, %r18, %r251;
	setp.ge.s32 	%p3, %r19, %r108;
	or.pred  	%p4, %p2, %p3;
	@%p4 bra 	$L__BB0_31;
	setp.gt.u32 	%p5, %r7, 21;
	shl.b32 	%r128, %r18, 3;
	mov.u32 	%r129, _ZZ21gemm_kernel_optimizediiidPKdiS0_idPdiE2As;
	add.s32 	%r20, %r129, %r128;
	mov.b32 	%r268, 0;
	@%p5 bra 	$L__BB0_19;
	ld.param.u32 	%r243, [_Z21gemm_kernel_optimizediiidPKdiS0_idPdi_param_5];
	mov.u32 	%r131, %ctaid.y;
	shl.b32 	%r132, %r131, 6;
	add.s32 	%r254, %r2, %r132;
	shl.b32 	%r133, %r7, 1;
	add.s32 	%r259, %r254, %r133;
	mul.lo.s32 	%r134, %r7, 3;
	add.s32 	%r257, %r254, %r134;
	add.s32 	%r266, %r2, %r7;
	add.s32 	%r261, %r266, %r132;
	add.s32 	%r264, %r2, %r133;
	add.s32 	%r263, %r2, %r134;
	mad.lo.s32 	%r135, %r243, %r261, %r1;
	add.s32 	%r136, %r135, %r251;
	add.s32 	%r260, %r136, %r252;
	mad.lo.s32 	%r137, %r243, %r259, %r1;
	add.s32 	%r138, %r137, %r251;
	add.s32 	%r258, %r138, %r252;
	mad.lo.s32 	%r139, %r243, %r257, %r1;
	add.s32 	%r140, %r139, %r251;
	add.s32 	%r256, %r140, %r252;
	mad.lo.s32 	%r141, %r243, %r254, %r1;
	add.s32 	%r142, %r141, %r251;
	add.s32 	%r255, %r142, %r252;
	mov.b32 	%r268, 0;
	mov.u32 	%r253, %r15;
	mov.u32 	%r262, %r2;
	mov.u32 	%r265, %r20;
$L__BB0_6:
	setp.gt.u32 	%p6, %r262, 63;
	setp.ge.s32 	%p7, %r254, %r106;
	or.pred  	%p8, %p6, %p7;
	@%p8 bra 	$L__BB0_8;
	mul.wide.s32 	%rd13, %r255, 8;
	add.s64 	%rd14, %rd1, %rd13;
	ld.global.nc.f64 	%fd549, [%rd14];
	shl.b32 	%r145, %r2, 7;
	add.s32 	%r146, %r265, %r145;
	st.shared.f64 	[%r146], %fd549;
	bra.uni 	$L__BB0_9;
$L__BB0_8:
	shl.b32 	%r143, %r2, 7;
	add.s32 	%r144, %r265, %r143;
	mov.b64 	%rd12, 0;
	st.shared.u64 	[%r144], %rd12;
$L__BB0_9:
	setp.lt.u32 	%p9, %r266, 64;
	setp.lt.s32 	%p10, %r261, %r106;
	and.pred  	%p11, %p9, %p10;
	@%p11 bra 	$L__BB0_11;
	add.s32 	%r147, %r2, %r7;
	shl.b32 	%r148, %r147, 7;
	add.s32 	%r149, %r265, %r148;
	mov.b64 	%rd15, 0;
	st.shared.u64 	[%r149], %rd15;
	bra.uni 	$L__BB0_12;
$L__BB0_11:
	mul.wide.s32 	%rd16, %r260, 8;
	add.s64 	%rd17, %rd1, %rd16;
	ld.global.nc.f64 	%fd550, [%rd17];
	add.s32 	%r150, %r2, %r7;
	shl.b32 	%r151, %r150, 7;
	add.s32 	%r152, %r265, %r151;
	st.shared.f64 	[%r152], %fd550;
$L__BB0_12:
	setp.lt.u32 	%p12, %r264, 64;
	setp.lt.s32 	%p13, %r259, %r106;
	and.pred  	%p14, %p12, %p13;
	@%p14 bra 	$L__BB0_14;
	shl.b32 	%r153, %r7, 8;
	shl.b32 	%r154, %r2, 7;
	add.s32 	%r155, %r153, %r154;
	add.s32 	%r156, %r265, %r155;
	mov.b64 	%rd18, 0;
	st.shared.u64 	[%r156], %rd18;
	bra.uni 	$L__BB0_15;
$L__BB0_14:
	mul.wide.s32 	%rd19, %r258, 8;
	add.s64 	%rd20, %rd1, %rd19;
	ld.global.nc.f64 	%fd551, [%rd20];
	shl.b32 	%r157, %r7, 8;
	shl.b32 	%r158, %r2, 7;
	add.s32 	%r159, %r157, %r158;
	add.s32 	%r160, %r265, %r159;
	st.shared.f64 	[%r160], %fd551;
$L__BB0_15:
	setp.lt.u32 	%p15, %r263, 64;
	setp.lt.s32 	%p16, %r257, %r106;
	and.pred  	%p17, %p15, %p16;
	@%p17 bra 	$L__BB0_17;
	shl.b32 	%r161, %r2, 7;
	mad.lo.s32 	%r162, %r7, 384, %r161;
	add.s32 	%r163, %r265, %r162;
	mov.b64 	%rd21, 0;
	st.shared.u64 	[%r163], %rd21;
	bra.uni 	$L__BB0_18;
$L__BB0_17:
	mul.wide.s32 	%rd22, %r256, 8;
	add.s64 	%rd23, %rd1, %rd22;
	ld.global.nc.f64 	%fd552, [%rd23];
	shl.b32 	%r164, %r2, 7;
	mad.lo.s32 	%r165, %r7, 384, %r164;
	add.s32 	%r166, %r265, %r165;
	st.shared.f64 	[%r166], %fd552;
$L__BB0_18:
	add.s32 	%r268, %r268, %r13;
	add.s32 	%r266, %r266, %r13;
	shl.b32 	%r167, %r7, 9;
	add.s32 	%r265, %r265, %r167;
	add.s32 	%r264, %r264, %r13;
	add.s32 	%r263, %r263, %r13;
	add.s32 	%r262, %r262, %r13;
	add.s32 	%r261, %r261, %r13;
	add.s32 	%r260, %r260, %r14;
	add.s32 	%r259, %r259, %r13;
	add.s32 	%r258, %r258, %r14;
	add.s32 	%r257, %r257, %r13;
	add.s32 	%r256, %r256, %r14;
	add.s32 	%r255, %r255, %r14;
	add.s32 	%r254, %r254, %r13;
	add.s32 	%r253, %r253, 4;
	setp.ne.s32 	%p18, %r253, 0;
	@%p18 bra 	$L__BB0_6;
$L__BB0_19:
	setp.eq.s32 	%p19, %r8, 0;
	@%p19 bra 	$L__BB0_31;
	add.s32 	%r63, %r268, %r2;
	setp.lt.u32 	%p20, %r63, 64;
	mov.u32 	%r168, %ctaid.y;
	shl.b32 	%r169, %r168, 6;
	add.s32 	%r170, %r63, %r169;
	setp.lt.s32 	%p21, %r170, %r106;
	and.pred  	%p22, %p20, %p21;
	@%p22 bra 	$L__BB0_22;
	shl.b32 	%r171, %r63, 7;
	add.s32 	%r172, %r20, %r171;
	mov.b64 	%rd24, 0;
	st.shared.u64 	[%r172], %rd24;
	bra.uni 	$L__BB0_23;
$L__BB0_22:
	ld.param.u32 	%r244, [_Z21gemm_kernel_optimizediiidPKdiS0_idPdi_param_5];
	mad.lo.s32 	%r173, %r170, %r244, %r19;
	mul.wide.s32 	%rd25, %r173, 8;
	add.s64 	%rd26, %rd1, %rd25;
	ld.global.nc.f64 	%fd553, [%rd26];
	shl.b32 	%r174, %r63, 7;
	add.s32 	%r175, %r20, %r174;
	st.shared.f64 	[%r175], %fd553;
$L__BB0_23:
	setp.eq.s32 	%p23, %r8, 1;
	@%p23 bra 	$L__BB0_31;
	add.s32 	%r65, %r63, %r7;
	setp.lt.u32 	%p24, %r65, 64;
	add.s32 	%r66, %r170, %r7;
	setp.lt.s32 	%p25, %r66, %r106;
	and.pred  	%p26, %p24, %p25;
	@%p26 bra 	$L__BB0_26;
	shl.b32 	%r176, %r65, 7;
	add.s32 	%r177, %r20, %r176;
	mov.b64 	%rd27, 0;
	st.shared.u64 	[%r177], %rd27;
	bra.uni 	$L__BB0_27;
$L__BB0_26:
	ld.param.u32 	%r245, [_Z21gemm_kernel_optimizediiidPKdiS0_idPdi_param_5];
	mad.lo.s32 	%r178, %r66, %r245, %r19;
	mul.wide.s32 	%rd28, %r178, 8;
	add.s64 	%rd29, %rd1, %rd28;
	ld.global.nc.f64 	%fd554, [%rd29];
	shl.b32 	%r179, %r65, 7;
	add.s32 	%r180, %r20, %r179;
	st.shared.f64 	[%r180], %fd554;
$L__BB0_27:
	setp.eq.s32 	%p27, %r8, 2;
	@%p27 bra 	$L__BB0_31;
	add.s32 	%r67, %r65, %r7;
	setp.lt.u32 	%p28, %r67, 64;
	add.s32 	%r68, %r66, %r7;
	setp.lt.s32 	%p29, %r68, %r106;
	and.pred  	%p30, %p28, %p29;
	@%p30 bra 	$L__BB0_30;
	shl.b32 	%r181, %r67, 7;
	add.s32 	%r182, %r20, %r181;
	mov.b64 	%rd30, 0;
	st.shared.u64 	[%r182], %rd30;
	bra.uni 	$L__BB0_31;
$L__BB0_30:
	ld.param.u32 	%r246, [_Z21gemm_kernel_optimizediiidPKdiS0_idPdi_param_5];
	mad.lo.s32 	%r183, %r68, %r246, %r19;
	mul.wide.s32 	%rd31, %r183, 8;
	add.s64 	%rd32, %rd1, %rd31;
	ld.global.nc.f64 	%fd555, [%rd32];
	shl.b32 	%r184, %r67, 7;
	add.s32 	%r185, %r20, %r184;
	st.shared.f64 	[%r185], %fd555;
$L__BB0_31:
	mov.u32 	%r69, %ntid.x;
	add.s32 	%r252, %r252, %r69;
	setp.lt.u32 	%p31, %r252, 16;
	@%p31 bra 	$L__BB0_3;
	mov.b32 	%r269, 0;
$L__BB0_33:
	add.s32 	%r72, %r269, %r1;
	setp.gt.u32 	%p32, %r72, 63;
	mov.u32 	%r187, %ctaid.x;
	shl.b32 	%r188, %r187, 6;
	add.s32 	%r189, %r188, %r72;
	setp.ge.s32 	%p33, %r189, %r107;
	or.pred  	%p34, %p32, %p33;
	@%p34 bra 	$L__BB0_61;
	setp.gt.u32 	%p35, %r7, 5;
	shl.b32 	%r191, %r72, 3;
	mov.u32 	%r192, _ZZ21gemm_kernel_optimizediiidPKdiS0_idPdiE2Bs;
	add.s32 	%r74, %r192, %r191;
	mov.b32 	%r272, 0;
	@%p35 bra 	$L__BB0_49;
	mov.b32 	%r272, 0;
	mov.u32 	%r271, %r272;
$L__BB0_36:
	add.s32 	%r77, %r272, %r2;
	setp.gt.u32 	%p36, %r77, 15;
	add.s32 	%r78, %r77, %r251;
	setp.ge.s32 	%p37, %r78, %r108;
	or.pred  	%p38, %p36, %p37;
	@%p38 bra 	$L__BB0_38;
	mad.lo.s32 	%r197, %r78, %r110, %r189;
	mul.wide.s32 	%rd34, %r197, 8;
	add.s64 	%rd35, %rd2, %rd34;
	ld.global.nc.f64 	%fd556, [%rd35];
	shl.b32 	%r198, %r77, 9;
	add.s32 	%r199, %r74, %r198;
	st.shared.f64 	[%r199], %fd556;
	bra.uni 	$L__BB0_39;
$L__BB0_38:
	shl.b32 	%r195, %r77, 9;
	add.s32 	%r196, %r74, %r195;
	mov.b64 	%rd33, 0;
	st.shared.u64 	[%r196], %rd33;
$L__BB0_39:
	add.s32 	%r79, %r77, %r7;
	setp.lt.u32 	%p39, %r79, 16;
	add.s32 	%r80, %r78, %r7;
	setp.lt.s32 	%p40, %r80, %r108;
	and.pred  	%p41, %p39, %p40;
	@%p41 bra 	$L__BB0_41;
	shl.b32 	%r200, %r79, 9;
	add.s32 	%r201, %r74, %r200;
	mov.b64 	%rd36, 0;
	st.shared.u64 	[%r201], %rd36;
	bra.uni 	$L__BB0_42;
$L__BB0_41:
	mad.lo.s32 	%r202, %r80, %r110, %r189;
	mul.wide.s32 	%rd37, %r202, 8;
	add.s64 	%rd38, %rd2, %rd37;
	ld.global.nc.f64 	%fd557, [%rd38];
	shl.b32 	%r203, %r79, 9;
	add.s32 	%r204, %r74, %r203;
	st.shared.f64 	[%r204], %fd557;
$L__BB0_42:
	add.s32 	%r81, %r79, %r7;
	setp.lt.u32 	%p42, %r81, 16;
	add.s32 	%r82, %r80, %r7;
	setp.lt.s32 	%p43, %r82, %r108;
	and.pred  	%p44, %p42, %p43;
	@%p44 bra 	$L__BB0_44;
	shl.b32 	%r205, %r81, 9;
	add.s32 	%r206, %r74, %r205;
	mov.b64 	%rd39, 0;
	st.shared.u64 	[%r206], %rd39;
	bra.uni 	$L__BB0_45;
$L__BB0_44:
	mad.lo.s32 	%r207, %r82, %r110, %r189;
	mul.wide.s32 	%rd40, %r207, 8;
	add.s64 	%rd41, %rd2, %rd40;
	ld.global.nc.f64 	%fd558, [%rd41];
	shl.b32 	%r208, %r81, 9;
	add.s32 	%r209, %r74, %r208;
	st.shared.f64 	[%r209], %fd558;
$L__BB0_45:
	add.s32 	%r83, %r81, %r7;
	setp.lt.u32 	%p45, %r83, 16;
	add.s32 	%r84, %r82, %r7;
	setp.lt.s32 	%p46, %r84, %r108;
	and.pred  	%p47, %p45, %p46;
	@%p47 bra 	$L__BB0_47;
	shl.b32 	%r210, %r83, 9;
	add.s32 	%r211, %r74, %r210;
	mov.b64 	%rd42, 0;
	st.shared.u64 	[%r211], %rd42;
	bra.uni 	$L__BB0_48;
$L__BB0_47:
	mad.lo.s32 	%r212, %r84, %r110, %r189;
	mul.wide.s32 	%rd43, %r212, 8;
	add.s64 	%rd44, %rd2, %rd43;
	ld.global.nc.f64 	%fd559, [%rd44];
	shl.b32 	%r213, %r83, 9;
	add.s32 	%r214, %r74, %r213;
	st.shared.f64 	[%r214], %fd559;
$L__BB0_48:
	add.s32 	%r272, %r13, %r272;
	add.s32 	%r271, %r271, 4;
	setp.ne.s32 	%p48, %r271, %r10;
	@%p48 bra 	$L__BB0_36;
$L__BB0_49:
	setp.eq.s32 	%p49, %r9, 0;
	@%p49 bra 	$L__BB0_61;
	add.s32 	%r88, %r272, %r2;
	setp.lt.u32 	%p50, %r88, 16;
	add.s32 	%r89, %r88, %r251;
	setp.lt.s32 	%p51, %r89, %r108;
	and.pred  	%p52, %p50, %p51;
	@%p52 bra 	$L__BB0_52;
	shl.b32 	%r216, %r88, 9;
	add.s32 	%r217, %r74, %r216;
	mov.b64 	%rd45, 0;
	st.shared.u64 	[%r217], %rd45;
	bra.uni 	$L__BB0_53;
$L__BB0_52:
	mad.lo.s32 	%r218, %r89, %r110, %r189;
	mul.wide.s32 	%rd46, %r218, 8;
	add.s64 	%rd47, %rd2, %rd46;
	ld.global.nc.f64 	%fd560, [%rd47];
	shl.b32 	%r219, %r88, 9;
	add.s32 	%r220, %r74, %r219;
	st.shared.f64 	[%r220], %fd560;
$L__BB0_53:
	setp.eq.s32 	%p53, %r9, 1;
	@%p53 bra 	$L__BB0_61;
	add.s32 	%r90, %r88, %r7;
	setp.lt.u32 	%p54, %r90, 16;
	add.s32 	%r91, %r89, %r7;
	setp.lt.s32 	%p55, %r91, %r108;
	and.pred  	%p56, %p54, %p55;
	@%p56 bra 	$L__BB0_56;
	shl.b32 	%r221, %r90, 9;
	add.s32 	%r222, %r74, %r221;
	mov.b64 	%rd48, 0;
	st.shared.u64 	[%r222], %rd48;
	bra.uni 	$L__BB0_57;
$L__BB0_56:
	mad.lo.s32 	%r223, %r91, %r110, %r189;
	mul.wide.s32 	%rd49, %r223, 8;
	add.s64 	%rd50, %rd2, %rd49;
	ld.global.nc.f64 	%fd561, [%rd50];
	shl.b32 	%r224, %r90, 9;
	add.s32 	%r225, %r74, %r224;
	st.shared.f64 	[%r225], %fd561;
$L__BB0_57:
	setp.eq.s32 	%p57, %r9, 2;
	@%p57 bra 	$L__BB0_61;
	add.s32 	%r92, %r90, %r7;
	setp.lt.u32 	%p58, %r92, 16;
	add.s32 	%r93, %r91, %r7;
	setp.lt.s32 	%p59, %r93, %r108;
	and.pred  	%p60, %p58, %p59;
	@%p60 bra 	$L__BB0_60;
	shl.b32 	%r226, %r92, 9;
	add.s32 	%r227, %r74, %r226;
	mov.b64 	%rd51, 0;
	st.shared.u64 	[%r227], %rd51;
	bra.uni 	$L__BB0_61;
$L__BB0_60:
	mad.lo.s32 	%r228, %r93, %r110, %r189;
	mul.wide.s32 	%rd52, %r228, 8;
	add.s64 	%rd53, %rd2, %rd52;
	ld.global.nc.f64 	%fd562, [%rd53];
	shl.b32 	%r229, %r92, 9;
	add.s32 	%r230, %r74, %r229;
	st.shared.f64 	[%r230], %fd562;
$L__BB0_61:
	add.s32 	%r269, %r269, %r69;
	setp.lt.u32 	%p61, %r269, 64;
	@%p61 bra 	$L__BB0_33;
	setp.gt.u32 	%p62, %r2, 15;
	bar.sync 	0;
	mov.f64 	%fd755, 0d0000000000000000;
	@%p62 bra 	$L__BB0_64;
	ld.shared.f64 	%fd755, [%r11];
$L__BB0_64:
	mov.f64 	%fd756, 0d0000000000000000;
	@%p62 bra 	$L__BB0_66;
	ld.shared.f64 	%fd756, [%r11+128];
$L__BB0_66:
	mov.f64 	%fd757, 0d0000000000000000;
	@%p62 bra 	$L__BB0_68;
	ld.shared.f64 	%fd757, [%r11+256];
$L__BB0_68:
	mov.f64 	%fd758, 0d0000000000000000;
	@%p62 bra 	$L__BB0_70;
	ld.shared.f64 	%fd758, [%r11+384];
$L__BB0_70:
	setp.gt.u32 	%p66, %r1, 15;
	mov.f64 	%fd759, 0d0000000000000000;
	@%p66 bra 	$L__BB0_72;
	ld.shared.f64 	%fd759, [%r12];
$L__BB0_72:
	mov.f64 	%fd760, 0d0000000000000000;
	@%p66 bra 	$L__BB0_74;
	ld.shared.f64 	%fd760, [%r12+8];
$L__BB0_74:
	mov.f64 	%fd761, 0d0000000000000000;
	@%p66 bra 	$L__BB0_76;
	ld.shared.f64 	%fd761, [%r12+16];
$L__BB0_76:
	mov.f64 	%fd762, 0d0000000000000000;
	@%p66 bra 	$L__BB0_78;
	ld.shared.f64 	%fd762, [%r12+24];
$L__BB0_78:
	fma.rn.f64 	%fd33, %fd755, %fd759, %fd898;
	fma.rn.f64 	%fd34, %fd755, %fd760, %fd897;
	fma.rn.f64 	%fd35, %fd755, %fd761, %fd896;
	fma.rn.f64 	%fd36, %fd755, %fd762, %fd895;
	fma.rn.f64 	%fd37, %fd756, %fd759, %fd894;
	fma.rn.f64 	%fd38, %fd756, %fd760, %fd893;
	fma.rn.f64 	%fd39, %fd756, %fd761, %fd892;
	fma.rn.f64 	%fd40, %fd756, %fd762, %fd891;
	fma.rn.f64 	%fd41, %fd757, %fd759, %fd890;
	fma.rn.f64 	%fd42, %fd757, %fd760, %fd889;
	fma.rn.f64 	%fd43, %fd757, %fd761, %fd888;
	fma.rn.f64 	%fd44, %fd757, %fd762, %fd887;
	fma.rn.f64 	%fd45, %fd758, %fd759, %fd886;
	fma.rn.f64 	%fd46, %fd758, %fd760, %fd885;
	fma.rn.f64 	%fd47, %fd758, %fd761, %fd884;
	fma.rn.f64 	%fd48, %fd758, %fd762, %fd883;
	mov.f64 	%fd763, 0d0000000000000000;
	@%p62 bra 	$L__BB0_80;
	ld.shared.f64 	%fd763, [%r11+8];
$L__BB0_80:
	mov.f64 	%fd764, 0d0000000000000000;
	@%p62 bra 	$L__BB0_82;
	ld.shared.f64 	%fd764, [%r11+136];
$L__BB0_82:
	mov.f64 	%fd765, 0d0000000000000000;
	@%p62 bra 	$L__BB0_84;
	ld.shared.f64 	%fd765, [%r11+264];
$L__BB0_84:
	mov.f64 	%fd766, 0d0000000000000000;
	@%p62 bra 	$L__BB0_86;
	ld.shared.f64 	%fd766, [%r11+392];
$L__BB0_86:
	mov.f64 	%fd767, 0d0000000000000000;
	@%p66 bra 	$L__BB0_88;
	ld.shared.f64 	%fd767, [%r12+512];
$L__BB0_88:
	mov.f64 	%fd768, 0d0000000000000000;
	@%p66 bra 	$L__BB0_90;
	ld.shared.f64 	%fd768, [%r12+520];
$L__BB0_90:
	mov.f64 	%fd769, 0d0000000000000000;
	@%p66 bra 	$L__BB0_92;
	ld.shared.f64 	%fd769, [%r12+528];
$L__BB0_92:
	mov.f64 	%fd770, 0d0000000000000000;
	@%p66 bra 	$L__BB0_94;
	ld.shared.f64 	%fd770, [%r12+536];
$L__BB0_94:
	fma.rn.f64 	%fd65, %fd763, %fd767, %fd33;
	fma.rn.f64 	%fd66, %fd763, %fd768, %fd34;
	fma.rn.f64 	%fd67, %fd763, %fd769, %fd35;
	fma.rn.f64 	%fd68, %fd763, %fd770, %fd36;
	fma.rn.f64 	%fd69, %fd764, %fd767, %fd37;
	fma.rn.f64 	%fd70, %fd764, %fd768, %fd38;
	fma.rn.f64 	%fd71, %fd764, %fd769, %fd39;
	fma.rn.f64 	%fd72, %fd764, %fd770, %fd40;
	fma.rn.f64 	%fd73, %fd765, %fd767, %fd41;
	fma.rn.f64 	%fd74, %fd765, %fd768, %fd42;
	fma.rn.f64 	%fd75, %fd765, %fd769, %fd43;
	fma.rn.f64 	%fd76, %fd765, %fd770, %fd44;
	fma.rn.f64 	%fd77, %fd766, %fd767, %fd45;
	fma.rn.f64 	%fd78, %fd766, %fd768, %fd46;
	fma.rn.f64 	%fd79, %fd766, %fd769, %fd47;
	fma.rn.f64 	%fd80, %fd766, %fd770, %fd48;
	mov.f64 	%fd771, 0d0000000000000000;
	@%p62 bra 	$L__BB0_96;
	ld.shared.f64 	%fd771, [%r11+16];
$L__BB0_96:
	mov.f64 	%fd772, 0d0000000000000000;
	@%p62 bra 	$L__BB0_98;
	ld.shared.f64 	%fd772, [%r11+144];
$L__BB0_98:
	mov.f64 	%fd773, 0d0000000000000000;
	@%p62 bra 	$L__BB0_100;
	ld.shared.f64 	%fd773, [%r11+272];
$L__BB0_100:
	mov.f64 	%fd774, 0d0000000000000000;
	@%p62 bra 	$L__BB0_102;
	ld.shared.f64 	%fd774, [%r11+400];
$L__BB0_102:
	mov.f64 	%fd775, 0d0000000000000000;
	@%p66 bra 	$L__BB0_104;
	ld.shared.f64 	%fd775, [%r12+1024];
$L__BB0_104:
	mov.f64 	%fd776, 0d0000000000000000;
	@%p66 bra 	$L__BB0_106;
	ld.shared.f64 	%fd776, [%r12+1032];
$L__BB0_106:
	mov.f64 	%fd777, 0d0000000000000000;
	@%p66 bra 	$L__BB0_108;
	ld.shared.f64 	%fd777, [%r12+1040];
$L__BB0_108:
	mov.f64 	%fd778, 0d0000000000000000;
	@%p66 bra 	$L__BB0_110;
	ld.shared.f64 	%fd778, [%r12+1048];
$L__BB0_110:
	fma.rn.f64 	%fd97, %fd771, %fd775, %fd65;
	fma.rn.f64 	%fd98, %fd771, %fd776, %fd66;
	fma.rn.f64 	%fd99, %fd771, %fd777, %fd67;
	fma.rn.f64 	%fd100, %fd771, %fd778, %fd68;
	fma.rn.f64 	%fd101, %fd772, %fd775, %fd69;
	fma.rn.f64 	%fd102, %fd772, %fd776, %fd70;
	fma.rn.f64 	%fd103, %fd772, %fd777, %fd71;
	fma.rn.f64 	%fd104, %fd772, %fd778, %fd72;
	fma.rn.f64 	%fd105, %fd773, %fd775, %fd73;
	fma.rn.f64 	%fd106, %fd773, %fd776, %fd74;
	fma.rn.f64 	%fd107, %fd773, %fd777, %fd75;
	fma.rn.f64 	%fd108, %fd773, %fd778, %fd76;
	fma.rn.f64 	%fd109, %fd774, %fd775, %fd77;
	fma.rn.f64 	%fd110, %fd774, %fd776, %fd78;
	fma.rn.f64 	%fd111, %fd774, %fd777, %fd79;
	fma.rn.f64 	%fd112, %fd774, %fd778, %fd80;
	mov.f64 	%fd779, 0d0000000000000000;
	@%p62 bra 	$L__BB0_112;
	ld.shared.f64 	%fd779, [%r11+24];
$L__BB0_112:
	mov.f64 	%fd780, 0d0000000000000000;
	@%p62 bra 	$L__BB0_114;
	ld.shared.f64 	%fd780, [%r11+152];
$L__BB0_114:
	mov.f64 	%fd781, 0d0000000000000000;
	@%p62 bra 	$L__BB0_116;
	ld.shared.f64 	%fd781, [%r11+280];
$L__BB0_116:
	mov.f64 	%fd782, 0d0000000000000000;
	@%p62 bra 	$L__BB0_118;
	ld.shared.f64 	%fd782, [%r11+408];
$L__BB0_118:
	mov.f64 	%fd783, 0d0000000000000000;
	@%p66 bra 	$L__BB0_120;
	ld.shared.f64 	%fd783, [%r12+1536];
$L__BB0_120:
	mov.f64 	%fd784, 0d0000000000000000;
	@%p66 bra 	$L__BB0_122;
	ld.shared.f64 	%fd784, [%r12+1544];
$L__BB0_122:
	mov.f64 	%fd785, 0d0000000000000000;
	@%p66 bra 	$L__BB0_124;
	ld.shared.f64 	%fd785, [%r12+1552];
$L__BB0_124:
	mov.f64 	%fd786, 0d0000000000000000;
	@%p66 bra 	$L__BB0_126;
	ld.shared.f64 	%fd786, [%r12+1560];
$L__BB0_126:
	fma.rn.f64 	%fd129, %fd779, %fd783, %fd97;
	fma.rn.f64 	%fd130, %fd779, %fd784, %fd98;
	fma.rn.f64 	%fd131, %fd779, %fd785, %fd99;
	fma.rn.f64 	%fd132, %fd779, %fd786, %fd100;
	fma.rn.f64 	%fd133, %fd780, %fd783, %fd101;
	fma.rn.f64 	%fd134, %fd780, %fd784, %fd102;
	fma.rn.f64 	%fd135, %fd780, %fd785, %fd103;
	fma.rn.f64 	%fd136, %fd780, %fd786, %fd104;
	fma.rn.f64 	%fd137, %fd781, %fd783, %fd105;
	fma.rn.f64 	%fd138, %fd781, %fd784, %fd106;
	fma.rn.f64 	%fd139, %fd781, %fd785, %fd107;
	fma.rn.f64 	%fd140, %fd781, %fd786, %fd108;
	fma.rn.f64 	%fd141, %fd782, %fd783, %fd109;
	fma.rn.f64 	%fd142, %fd782, %fd784, %fd110;
	fma.rn.f64 	%fd143, %fd782, %fd785, %fd111;
	fma.rn.f64 	%fd144, %fd782, %fd786, %fd112;
	mov.f64 	%fd787, 0d0000000000000000;
	@%p62 bra 	$L__BB0_128;
	ld.shared.f64 	%fd787, [%r11+32];
$L__BB0_128:
	mov.f64 	%fd788, 0d0000000000000000;
	@%p62 bra 	$L__BB0_130;
	ld.shared.f64 	%fd788, [%r11+160];
$L__BB0_130:
	mov.f64 	%fd789, 0d0000000000000000;
	@%p62 bra 	$L__BB0_132;
	ld.shared.f64 	%fd789, [%r11+288];
$L__BB0_132:
	mov.f64 	%fd790, 0d0000000000000000;
	@%p62 bra 	$L__BB0_134;
	ld.shared.f64 	%fd790, [%r11+416];
$L__BB0_134:
	mov.f64 	%fd791, 0d0000000000000000;
	@%p66 bra 	$L__BB0_136;
	ld.shared.f64 	%fd791, [%r12+2048];
$L__BB0_136:
	mov.f64 	%fd792, 0d0000000000000000;
	@%p66 bra 	$L__BB0_138;
	ld.shared.f64 	%fd792, [%r12+2056];
$L__BB0_138:
	mov.f64 	%fd793, 0d0000000000000000;
	@%p66 bra 	$L__BB0_140;
	ld.shared.f64 	%fd793, [%r12+2064];
$L__BB0_140:
	mov.f64 	%fd794, 0d0000000000000000;
	@%p66 bra 	$L__BB0_142;
	ld.shared.f64 	%fd794, [%r12+2072];
$L__BB0_142:
	fma.rn.f64 	%fd161, %fd787, %fd791, %fd129;
	fma.rn.f64 	%fd162, %fd787, %fd792, %fd130;
	fma.rn.f64 	%fd163, %fd787, %fd793, %fd131;
	fma.rn.f64 	%fd164, %fd787, %fd794, %fd132;
	fma.rn.f64 	%fd165, %fd788, %fd791, %fd133;
	fma.rn.f64 	%fd166, %fd788, %fd792, %fd134;
	fma.rn.f64 	%fd167, %fd788, %fd793, %fd135;
	fma.rn.f64 	%fd168, %fd788, %fd794, %fd136;
	fma.rn.f64 	%fd169, %fd789, %fd791, %fd137;
	fma.rn.f64 	%fd170, %fd789, %fd792, %fd138;
	fma.rn.f64 	%fd171, %fd789, %fd793, %fd139;
	fma.rn.f64 	%fd172, %fd789, %fd794, %fd140;
	fma.rn.f64 	%fd173, %fd790, %fd791, %fd141;
	fma.rn.f64 	%fd174, %fd790, %fd792, %fd142;
	fma.rn.f64 	%fd175, %fd790, %fd793, %fd143;
	fma.rn.f64 	%fd176, %fd790, %fd794, %fd144;
	mov.f64 	%fd795, 0d0000000000000000;
	@%p62 bra 	$L__BB0_144;
	ld.shared.f64 	%fd795, [%r11+40];
$L__BB0_144:
	mov.f64 	%fd796, 0d0000000000000000;
	@%p62 bra 	$L__BB0_146;
	ld.shared.f64 	%fd796, [%r11+168];
$L__BB0_146:
	mov.f64 	%fd797, 0d0000000000000000;
	@%p62 bra 	$L__BB0_148;
	ld.shared.f64 	%fd797, [%r11+296];
$L__BB0_148:
	mov.f64 	%fd798, 0d0000000000000000;
	@%p62 bra 	$L__BB0_150;
	ld.shared.f64 	%fd798, [%r11+424];
$L__BB0_150:
	mov.f64 	%fd799, 0d0000000000000000;
	@%p66 bra 	$L__BB0_152;
	ld.shared.f64 	%fd799, [%r12+2560];
$L__BB0_152:
	mov.f64 	%fd800, 0d0000000000000000;
	@%p66 bra 	$L__BB0_154;
	ld.shared.f64 	%fd800, [%r12+2568];
$L__BB0_154:
	mov.f64 	%fd801, 0d0000000000000000;
	@%p66 bra 	$L__BB0_156;
	ld.shared.f64 	%fd801, [%r12+2576];
$L__BB0_156:
	mov.f64 	%fd802, 0d0000000000000000;
	@%p66 bra 	$L__BB0_158;
	ld.shared.f64 	%fd802, [%r12+2584];
$L__BB0_158:
	fma.rn.f64 	%fd193, %fd795, %fd799, %fd161;
	fma.rn.f64 	%fd194, %fd795, %fd800, %fd162;
	fma.rn.f64 	%fd195, %fd795, %fd801, %fd163;
	fma.rn.f64 	%fd196, %fd795, %fd802, %fd164;
	fma.rn.f64 	%fd197, %fd796, %fd799, %fd165;
	fma.rn.f64 	%fd198, %fd796, %fd800, %fd166;
	fma.rn.f64 	%fd199, %fd796, %fd801, %fd167;
	fma.rn.f64 	%fd200, %fd796, %fd802, %fd168;
	fma.rn.f64 	%fd201, %fd797, %fd799, %fd169;
	fma.rn.f64 	%fd202, %fd797, %fd800, %fd170;
	fma.rn.f64 	%fd203, %fd797, %fd801, %fd171;
	fma.rn.f64 	%fd204, %fd797, %fd802, %fd172;
	fma.rn.f64 	%fd205, %fd798, %fd799, %fd173;
	fma.rn.f64 	%fd206, %fd798, %fd800, %fd174;
	fma.rn.f64 	%fd207, %fd798, %fd801, %fd175;
	fma.rn.f64 	%fd208, %fd798, %fd802, %fd176;
	mov.f64 	%fd803, 0d0000000000000000;
	@%p62 bra 	$L__BB0_160;
	ld.shared.f64 	%fd803, [%r11+48];
$L__BB0_160:
	mov.f64 	%fd804, 0d0000000000000000;
	@%p62 bra 	$L__BB0_162;
	ld.shared.f64 	%fd804, [%r11+176];
$L__BB0_162:
	mov.f64 	%fd805, 0d0000000000000000;
	@%p62 bra 	$L__BB0_164;
	ld.shared.f64 	%fd805, [%r11+304];
$L__BB0_164:
	mov.f64 	%fd806, 0d0000000000000000;
	@%p62 bra 	$L__BB0_166;
	ld.shared.f64 	%fd806, [%r11+432];
$L__BB0_166:
	mov.f64 	%fd807, 0d0000000000000000;
	@%p66 bra 	$L__BB0_168;
	ld.shared.f64 	%fd807, [%r12+3072];
$L__BB0_168:
	mov.f64 	%fd808, 0d0000000000000000;
	@%p66 bra 	$L__BB0_170;
	ld.shared.f64 	%fd808, [%r12+3080];
$L__BB0_170:
	mov.f64 	%fd809, 0d0000000000000000;
	@%p66 bra 	$L__BB0_172;
	ld.shared.f64 	%fd809, [%r12+3088];
$L__BB0_172:
	mov.f64 	%fd810, 0d0000000000000000;
	@%p66 bra 	$L__BB0_174;
	ld.shared.f64 	%fd810, [%r12+3096];
$L__BB0_174:
	fma.rn.f64 	%fd225, %fd803, %fd807, %fd193;
	fma.rn.f64 	%fd226, %fd803, %fd808, %fd194;
	fma.rn.f64 	%fd227, %fd803, %fd809, %fd195;
	fma.rn.f64 	%fd228, %fd803, %fd810, %fd196;
	fma.rn.f64 	%fd229, %fd804, %fd807, %fd197;
	fma.rn.f64 	%fd230, %fd804, %fd808, %fd198;
	fma.rn.f64 	%fd231, %fd804, %fd809, %fd199;
	fma.rn.f64 	%fd232, %fd804, %fd810, %fd200;
	fma.rn.f64 	%fd233, %fd805, %fd807, %fd201;
	fma.rn.f64 	%fd234, %fd805, %fd808, %fd202;
	fma.rn.f64 	%fd235, %fd805, %fd809, %fd203;
	fma.rn.f64 	%fd236, %fd805, %fd810, %fd204;
	fma.rn.f64 	%fd237, %fd806, %fd807, %fd205;
	fma.rn.f64 	%fd238, %fd806, %fd808, %fd206;
	fma.rn.f64 	%fd239, %fd806, %fd809, %fd207;
	fma.rn.f64 	%fd240, %fd806, %fd810, %fd208;
	mov.f64 	%fd811, 0d0000000000000000;
	@%p62 bra 	$L__BB0_176;
	ld.shared.f64 	%fd811, [%r11+56];
$L__BB0_176:
	mov.f64 	%fd812, 0d0000000000000000;
	@%p62 bra 	$L__BB0_178;
	ld.shared.f64 	%fd812, [%r11+184];
$L__BB0_178:
	mov.f64 	%fd813, 0d0000000000000000;
	@%p62 bra 	$L__BB0_180;
	ld.shared.f64 	%fd813, [%r11+312];
$L__BB0_180:
	mov.f64 	%fd814, 0d0000000000000000;
	@%p62 bra 	$L__BB0_182;
	ld.shared.f64 	%fd814, [%r11+440];
$L__BB0_182:
	mov.f64 	%fd815, 0d0000000000000000;
	@%p66 bra 	$L__BB0_184;
	ld.shared.f64 	%fd815, [%r12+3584];
$L__BB0_184:
	mov.f64 	%fd816, 0d0000000000000000;
	@%p66 bra 	$L__BB0_186;
	ld.shared.f64 	%fd816, [%r12+3592];
$L__BB0_186:
	mov.f64 	%fd817, 0d0000000000000000;
	@%p66 bra 	$L__BB0_188;
	ld.shared.f64 	%fd817, [%r12+3600];
$L__BB0_188:
	mov.f64 	%fd818, 0d0000000000000000;
	@%p66 bra 	$L__BB0_190;
	ld.shared.f64 	%fd818, [%r12+3608];
$L__BB0_190:
	fma.rn.f64 	%fd257, %fd811, %fd815, %fd225;
	fma.rn.f64 	%fd258, %fd811, %fd816, %fd226;
	fma.rn.f64 	%fd259, %fd811, %fd817, %fd227;
	fma.rn.f64 	%fd260, %fd811, %fd818, %fd228;
	fma.rn.f64 	%fd261, %fd812, %fd815, %fd229;
	fma.rn.f64 	%fd262, %fd812, %fd816, %fd230;
	fma.rn.f64 	%fd263, %fd812, %fd817, %fd231;
	fma.rn.f64 	%fd264, %fd812, %fd818, %fd232;
	fma.rn.f64 	%fd265, %fd813, %fd815, %fd233;
	fma.rn.f64 	%fd266, %fd813, %fd816, %fd234;
	fma.rn.f64 	%fd267, %fd813, %fd817, %fd235;
	fma.rn.f64 	%fd268, %fd813, %fd818, %fd236;
	fma.rn.f64 	%fd269, %fd814, %fd815, %fd237;
	fma.rn.f64 	%fd270, %fd814, %fd816, %fd238;
	fma.rn.f64 	%fd271, %fd814, %fd817, %fd239;
	fma.rn.f64 	%fd272, %fd814, %fd818, %fd240;
	mov.f64 	%fd819, 0d0000000000000000;
	@%p62 bra 	$L__BB0_192;
	ld.shared.f64 	%fd819, [%r11+64];
$L__BB0_192:
	mov.f64 	%fd820, 0d0000000000000000;
	@%p62 bra 	$L__BB0_194;
	ld.shared.f64 	%fd820, [%r11+192];
$L__BB0_194:
	mov.f64 	%fd821, 0d0000000000000000;
	@%p62 bra 	$L__BB0_196;
	ld.shared.f64 	%fd821, [%r11+320];
$L__BB0_196:
	mov.f64 	%fd822, 0d0000000000000000;
	@%p62 bra 	$L__BB0_198;
	ld.shared.f64 	%fd822, [%r11+448];
$L__BB0_198:
	mov.f64 	%fd823, 0d0000000000000000;
	@%p66 bra 	$L__BB0_200;
	ld.shared.f64 	%fd823, [%r12+4096];
$L__BB0_200:
	mov.f64 	%fd824, 0d0000000000000000;
	@%p66 bra 	$L__BB0_202;
	ld.shared.f64 	%fd824, [%r12+4104];
$L__BB0_202:
	mov.f64 	%fd825, 0d0000000000000000;
	@%p66 bra 	$L__BB0_204;
	ld.shared.f64 	%fd825, [%r12+4112];
$L__BB0_204:
	mov.f64 	%fd826, 0d0000000000000000;
	@%p66 bra 	$L__BB0_206;
	ld.shared.f64 	%fd826, [%r12+4120];
$L__BB0_206:
	fma.rn.f64 	%fd289, %fd819, %fd823, %fd257;
	fma.rn.f64 	%fd290, %fd819, %fd824, %fd258;
	fma.rn.f64 	%fd291, %fd819, %fd825, %fd259;
	fma.rn.f64 	%fd292, %fd819, %fd826, %fd260;
	fma.rn.f64 	%fd293, %fd820, %fd823, %fd261;
	fma.rn.f64 	%fd294, %fd820, %fd824, %fd262;
	fma.rn.f64 	%fd295, %fd820, %fd825, %fd263;
	fma.rn.f64 	%fd296, %fd820, %fd826, %fd264;
	fma.rn.f64 	%fd297, %fd821, %fd823, %fd265;
	fma.rn.f64 	%fd298, %fd821, %fd824, %fd266;
	fma.rn.f64 	%fd299, %fd821, %fd825, %fd267;
	fma.rn.f64 	%fd300, %fd821, %fd826, %fd268;
	fma.rn.f64 	%fd301, %fd822, %fd823, %fd269;
	fma.rn.f64 	%fd302, %fd822, %fd824, %fd270;
	fma.rn.f64 	%fd303, %fd822, %fd825, %fd271;
	fma.rn.f64 	%fd304, %fd822, %fd826, %fd272;
	mov.f64 	%fd827, 0d0000000000000000;
	@%p62 bra 	$L__BB0_208;
	ld.shared.f64 	%fd827, [%r11+72];
$L__BB0_208:
	mov.f64 	%fd828, 0d0000000000000000;
	@%p62 bra 	$L__BB0_210;
	ld.shared.f64 	%fd828, [%r11+200];
$L__BB0_210:
	mov.f64 	%fd829, 0d0000000000000000;
	@%p62 bra 	$L__BB0_212;
	ld.shared.f64 	%fd829, [%r11+328];
$L__BB0_212:
	mov.f64 	%fd830, 0d0000000000000000;
	@%p62 bra 	$L__BB0_214;
	ld.shared.f64 	%fd830, [%r11+456];
$L__BB0_214:
	mov.f64 	%fd831, 0d0000000000000000;
	@%p66 bra 	$L__BB0_216;
	ld.shared.f64 	%fd831, [%r12+4608];
$L__BB0_216:
	mov.f64 	%fd832, 0d0000000000000000;
	@%p66 bra 	$L__BB0_218;
	ld.shared.f64 	%fd832, [%r12+4616];
$L__BB0_218:
	mov.f64 	%fd833, 0d0000000000000000;
	@%p66 bra 	$L__BB0_220;
	ld.shared.f64 	%fd833, [%r12+4624];
$L__BB0_220:
	mov.f64 	%fd834, 0d0000000000000000;
	@%p66 bra 	$L__BB0_222;
	ld.shared.f64 	%fd834, [%r12+4632];
$L__BB0_222:
	fma.rn.f64 	%fd321, %fd827, %fd831, %fd289;
	fma.rn.f64 	%fd322, %fd827, %fd832, %fd290;
	fma.rn.f64 	%fd323, %fd827, %fd833, %fd291;
	fma.rn.f64 	%fd324, %fd827, %fd834, %fd292;
	fma.rn.f64 	%fd325, %fd828, %fd831, %fd293;
	fma.rn.f64 	%fd326, %fd828, %fd832, %fd294;
	fma.rn.f64 	%fd327, %fd828, %fd833, %fd295;
	fma.rn.f64 	%fd328, %fd828, %fd834, %fd296;
	fma.rn.f64 	%fd329, %fd829, %fd831, %fd297;
	fma.rn.f64 	%fd330, %fd829, %fd832, %fd298;
	fma.rn.f64 	%fd331, %fd829, %fd833, %fd299;
	fma.rn.f64 	%fd332, %fd829, %fd834, %fd300;
	fma.rn.f64 	%fd333, %fd830, %fd831, %fd301;
	fma.rn.f64 	%fd334, %fd830, %fd832, %fd302;
	fma.rn.f64 	%fd335, %fd830, %fd833, %fd303;
	fma.rn.f64 	%fd336, %fd830, %fd834, %fd304;
	mov.f64 	%fd835, 0d0000000000000000;
	@%p62 bra 	$L__BB0_224;
	ld.shared.f64 	%fd835, [%r11+80];
$L__BB0_224:
	mov.f64 	%fd836, 0d0000000000000000;
	@%p62 bra 	$L__BB0_226;
	ld.shared.f64 	%fd836, [%r11+208];
$L__BB0_226:
	mov.f64 	%fd837, 0d0000000000000000;
	@%p62 bra 	$L__BB0_228;
	ld.shared.f64 	%fd837, [%r11+336];
$L__BB0_228:
	mov.f64 	%fd838, 0d0000000000000000;
	@%p62 bra 	$L__BB0_230;
	ld.shared.f64 	%fd838, [%r11+464];
$L__BB0_230:
	mov.f64 	%fd839, 0d0000000000000000;
	@%p66 bra 	$L__BB0_232;
	ld.shared.f64 	%fd839, [%r12+5120];
$L__BB0_232:
	mov.f64 	%fd840, 0d0000000000000000;
	@%p66 bra 	$L__BB0_234;
	ld.shared.f64 	%fd840, [%r12+5128];
$L__BB0_234:
	mov.f64 	%fd841, 0d0000000000000000;
	@%p66 bra 	$L__BB0_236;
	ld.shared.f64 	%fd841, [%r12+5136];
$L__BB0_236:
	mov.f64 	%fd842, 0d0000000000000000;
	@%p66 bra 	$L__BB0_238;
	ld.shared.f64 	%fd842, [%r12+5144];
$L__BB0_238:
	fma.rn.f64 	%fd353, %fd835, %fd839, %fd321;
	fma.rn.f64 	%fd354, %fd835, %fd840, %fd322;
	fma.rn.f64 	%fd355, %fd835, %fd841, %fd323;
	fma.rn.f64 	%fd356, %fd835, %fd842, %fd324;
	fma.rn.f64 	%fd357, %fd836, %fd839, %fd325;
	fma.rn.f64 	%fd358, %fd836, %fd840, %fd326;
	fma.rn.f64 	%fd359, %fd836, %fd841, %fd327;
	fma.rn.f64 	%fd360, %fd836, %fd842, %fd328;
	fma.rn.f64 	%fd361, %fd837, %fd839, %fd329;
	fma.rn.f64 	%fd362, %fd837, %fd840, %fd330;
	fma.rn.f64 	%fd363, %fd837, %fd841, %fd331;
	fma.rn.f64 	%fd364, %fd837, %fd842, %fd332;
	fma.rn.f64 	%fd365, %fd838, %fd839, %fd333;
	fma.rn.f64 	%fd366, %fd838, %fd840, %fd334;
	fma.rn.f64 	%fd367, %fd838, %fd841, %fd335;
	fma.rn.f64 	%fd368, %fd838, %fd842, %fd336;
	mov.f64 	%fd843, 0d0000000000000000;
	@%p62 bra 	$L__BB0_240;
	ld.shared.f64 	%fd843, [%r11+88];
$L__BB0_240:
	mov.f64 	%fd844, 0d0000000000000000;
	@%p62 bra 	$L__BB0_242;
	ld.shared.f64 	%fd844, [%r11+216];
$L__BB0_242:
	mov.f64 	%fd845, 0d0000000000000000;
	@%p62 bra 	$L__BB0_244;
	ld.shared.f64 	%fd845, [%r11+344];
$L__BB0_244:
	mov.f64 	%fd846, 0d0000000000000000;
	@%p62 bra 	$L__BB0_246;
	ld.shared.f64 	%fd846, [%r11+472];
$L__BB0_246:
	mov.f64 	%fd847, 0d0000000000000000;
	@%p66 bra 	$L__BB0_248;
	ld.shared.f64 	%fd847, [%r12+5632];
$L__BB0_248:
	mov.f64 	%fd848, 0d0000000000000000;
	@%p66 bra 	$L__BB0_250;
	ld.shared.f64 	%fd848, [%r12+5640];
$L__BB0_250:
	mov.f64 	%fd849, 0d0000000000000000;
	@%p66 bra 	$L__BB0_252;
	ld.shared.f64 	%fd849, [%r12+5648];
$L__BB0_252:
	mov.f64 	%fd850, 0d0000000000000000;
	@%p66 bra 	$L__BB0_254;
	ld.shared.f64 	%fd850, [%r12+5656];
$L__BB0_254:
	fma.rn.f64 	%fd385, %fd843, %fd847, %fd353;
	fma.rn.f64 	%fd386, %fd843, %fd848, %fd354;
	fma.rn.f64 	%fd387, %fd843, %fd849, %fd355;
	fma.rn.f64 	%fd388, %fd843, %fd850, %fd356;
	fma.rn.f64 	%fd389, %fd844, %fd847, %fd357;
	fma.rn.f64 	%fd390, %fd844, %fd848, %fd358;
	fma.rn.f64 	%fd391, %fd844, %fd849, %fd359;
	fma.rn.f64 	%fd392, %fd844, %fd850, %fd360;
	fma.rn.f64 	%fd393, %fd845, %fd847, %fd361;
	fma.rn.f64 	%fd394, %fd845, %fd848, %fd362;
	fma.rn.f64 	%fd395, %fd845, %fd849, %fd363;
	fma.rn.f64 	%fd396, %fd845, %fd850, %fd364;
	fma.rn.f64 	%fd397, %fd846, %fd847, %fd365;
	fma.rn.f64 	%fd398, %fd846, %fd848, %fd366;
	fma.rn.f64 	%fd399, %fd846, %fd849, %fd367;
	fma.rn.f64 	%fd400, %fd846, %fd850, %fd368;
	mov.f64 	%fd851, 0d0000000000000000;
	@%p62 bra 	$L__BB0_256;
	ld.shared.f64 	%fd851, [%r11+96];
$L__BB0_256:
	mov.f64 	%fd852, 0d0000000000000000;
	@%p62 bra 	$L__BB0_258;
	ld.shared.f64 	%fd852, [%r11+224];
$L__BB0_258:
	mov.f64 	%fd853, 0d0000000000000000;
	@%p62 bra 	$L__BB0_260;
	ld.shared.f64 	%fd853, [%r11+352];
$L__BB0_260:
	mov.f64 	%fd854, 0d0000000000000000;
	@%p62 bra 	$L__BB0_262;
	ld.shared.f64 	%fd854, [%r11+480];
$L__BB0_262:
	mov.f64 	%fd855, 0d0000000000000000;
	@%p66 bra 	$L__BB0_264;
	ld.shared.f64 	%fd855, [%r12+6144];
$L__BB0_264:
	mov.f64 	%fd856, 0d0000000000000000;
	@%p66 bra 	$L__BB0_266;
	ld.shared.f64 	%fd856, [%r12+6152];
$L__BB0_266:
	mov.f64 	%fd857, 0d0000000000000000;
	@%p66 bra 	$L__BB0_268;
	ld.shared.f64 	%fd857, [%r12+6160];
$L__BB0_268:
	mov.f64 	%fd858, 0d0000000000000000;
	@%p66 bra 	$L__BB0_270;
	ld.shared.f64 	%fd858, [%r12+6168];
$L__BB0_270:
	fma.rn.f64 	%fd417, %fd851, %fd855, %fd385;
	fma.rn.f64 	%fd418, %fd851, %fd856, %fd386;
	fma.rn.f64 	%fd419, %fd851, %fd857, %fd387;
	fma.rn.f64 	%fd420, %fd851, %fd858, %fd388;
	fma.rn.f64 	%fd421, %fd852, %fd855, %fd389;
	fma.rn.f64 	%fd422, %fd852, %fd856, %fd390;
	fma.rn.f64 	%fd423, %fd852, %fd857, %fd391;
	fma.rn.f64 	%fd424, %fd852, %fd858, %fd392;
	fma.rn.f64 	%fd425, %fd853, %fd855, %fd393;
	fma.rn.f64 	%fd426, %fd853, %fd856, %fd394;
	fma.rn.f64 	%fd427, %fd853, %fd857, %fd395;
	fma.rn.f64 	%fd428, %fd853, %fd858, %fd396;
	fma.rn.f64 	%fd429, %fd854, %fd855, %fd397;
	fma.rn.f64 	%fd430, %fd854, %fd856, %fd398;
	fma.rn.f64 	%fd431, %fd854, %fd857, %fd399;
	fma.rn.f64 	%fd432, %fd854, %fd858, %fd400;
	mov.f64 	%fd859, 0d0000000000000000;
	@%p62 bra 	$L__BB0_272;
	ld.shared.f64 	%fd859, [%r11+104];
$L__BB0_272:
	mov.f64 	%fd860, 0d0000000000000000;
	@%p62 bra 	$L__BB0_274;
	ld.shared.f64 	%fd860, [%r11+232];
$L__BB0_274:
	mov.f64 	%fd861, 0d0000000000000000;
	@%p62 bra 	$L__BB0_276;
	ld.shared.f64 	%fd861, [%r11+360];
$L__BB0_276:
	mov.f64 	%fd862, 0d0000000000000000;
	@%p62 bra 	$L__BB0_278;
	ld.shared.f64 	%fd862, [%r11+488];
$L__BB0_278:
	mov.f64 	%fd863, 0d0000000000000000;
	@%p66 bra 	$L__BB0_280;
	ld.shared.f64 	%fd863, [%r12+6656];
$L__BB0_280:
	mov.f64 	%fd864, 0d0000000000000000;
	@%p66 bra 	$L__BB0_282;
	ld.shared.f64 	%fd864, [%r12+6664];
$L__BB0_282:
	mov.f64 	%fd865, 0d0000000000000000;
	@%p66 bra 	$L__BB0_284;
	ld.shared.f64 	%fd865, [%r12+6672];
$L__BB0_284:
	mov.f64 	%fd866, 0d0000000000000000;
	@%p66 bra 	$L__BB0_286;
	ld.shared.f64 	%fd866, [%r12+6680];
$L__BB0_286:
	fma.rn.f64 	%fd449, %fd859, %fd863, %fd417;
	fma.rn.f64 	%fd450, %fd859, %fd864, %fd418;
	fma.rn.f64 	%fd451, %fd859, %fd865, %fd419;
	fma.rn.f64 	%fd452, %fd859, %fd866, %fd420;
	fma.rn.f64 	%fd453, %fd860, %fd863, %fd421;
	fma.rn.f64 	%fd454, %fd860, %fd864, %fd422;
	fma.rn.f64 	%fd455, %fd860, %fd865, %fd423;
	fma.rn.f64 	%fd456, %fd860, %fd866, %fd424;
	fma.rn.f64 	%fd457, %fd861, %fd863, %fd425;
	fma.rn.f64 	%fd458, %fd861, %fd864, %fd426;
	fma.rn.f64 	%fd459, %fd861, %fd865, %fd427;
	fma.rn.f64 	%fd460, %fd861, %fd866, %fd428;
	fma.rn.f64 	%fd461, %fd862, %fd863, %fd429;
	fma.rn.f64 	%fd462, %fd862, %fd864, %fd430;
	fma.rn.f64 	%fd463, %fd862, %fd865, %fd431;
	fma.rn.f64 	%fd464, %fd862, %fd866, %fd432;
	mov.f64 	%fd867, 0d0000000000000000;
	@%p62 bra 	$L__BB0_288;
	ld.shared.f64 	%fd867, [%r11+112];
$L__BB0_288:
	mov.f64 	%fd868, 0d0000000000000000;
	@%p62 bra 	$L__BB0_290;
	ld.shared.f64 	%fd868, [%r11+240];
$L__BB0_290:
	mov.f64 	%fd869, 0d0000000000000000;
	@%p62 bra 	$L__BB0_292;
	ld.shared.f64 	%fd869, [%r11+368];
$L__BB0_292:
	mov.f64 	%fd870, 0d0000000000000000;
	@%p62 bra 	$L__BB0_294;
	ld.shared.f64 	%fd870, [%r11+496];
$L__BB0_294:
	mov.f64 	%fd871, 0d0000000000000000;
	@%p66 bra 	$L__BB0_296;
	ld.shared.f64 	%fd871, [%r12+7168];
$L__BB0_296:
	mov.f64 	%fd872, 0d0000000000000000;
	@%p66 bra 	$L__BB0_298;
	ld.shared.f64 	%fd872, [%r12+7176];
$L__BB0_298:
	mov.f64 	%fd873, 0d0000000000000000;
	@%p66 bra 	$L__BB0_300;
	ld.shared.f64 	%fd873, [%r12+7184];
$L__BB0_300:
	mov.f64 	%fd874, 0d0000000000000000;
	@%p66 bra 	$L__BB0_302;
	ld.shared.f64 	%fd874, [%r12+7192];
$L__BB0_302:
	fma.rn.f64 	%fd481, %fd867, %fd871, %fd449;
	fma.rn.f64 	%fd482, %fd867, %fd872, %fd450;
	fma.rn.f64 	%fd483, %fd867, %fd873, %fd451;
	fma.rn.f64 	%fd484, %fd867, %fd874, %fd452;
	fma.rn.f64 	%fd485, %fd868, %fd871, %fd453;
	fma.rn.f64 	%fd486, %fd868, %fd872, %fd454;
	fma.rn.f64 	%fd487, %fd868, %fd873, %fd455;
	fma.rn.f64 	%fd488, %fd868, %fd874, %fd456;
	fma.rn.f64 	%fd489, %fd869, %fd871, %fd457;
	fma.rn.f64 	%fd490, %fd869, %fd872, %fd458;
	fma.rn.f64 	%fd491, %fd869, %fd873, %fd459;
	fma.rn.f64 	%fd492, %fd869, %fd874, %fd460;
	fma.rn.f64 	%fd493, %fd870, %fd871, %fd461;
	fma.rn.f64 	%fd494, %fd870, %fd872, %fd462;
	fma.rn.f64 	%fd495, %fd870, %fd873, %fd463;
	fma.rn.f64 	%fd496, %fd870, %fd874, %fd464;
	mov.f64 	%fd875, 0d0000000000000000;
	@%p62 bra 	$L__BB0_304;
	ld.shared.f64 	%fd875, [%r11+120];
$L__BB0_304:
	mov.f64 	%fd876, 0d0000000000000000;
	@%p62 bra 	$L__BB0_306;
	ld.shared.f64 	%fd876, [%r11+248];
$L__BB0_306:
	mov.f64 	%fd877, 0d0000000000000000;
	@%p62 bra 	$L__BB0_308;
	ld.shared.f64 	%fd877, [%r11+376];
$L__BB0_308:
	mov.f64 	%fd878, 0d0000000000000000;
	@%p62 bra 	$L__BB0_310;
	ld.shared.f64 	%fd878, [%r11+504];
$L__BB0_310:
	mov.f64 	%fd879, 0d0000000000000000;
	@%p66 bra 	$L__BB0_312;
	ld.shared.f64 	%fd879, [%r12+7680];
$L__BB0_312:
	mov.f64 	%fd880, 0d0000000000000000;
	@%p66 bra 	$L__BB0_314;
	ld.shared.f64 	%fd880, [%r12+7688];
$L__BB0_314:
	mov.f64 	%fd881, 0d0000000000000000;
	@%p66 bra 	$L__BB0_316;
	ld.shared.f64 	%fd881, [%r12+7696];
$L__BB0_316:
	mov.f64 	%fd882, 0d0000000000000000;
	@%p66 bra 	$L__BB0_318;
	ld.shared.f64 	%fd882, [%r12+7704];
$L__BB0_318:
	fma.rn.f64 	%fd898, %fd875, %fd879, %fd481;
	fma.rn.f64 	%fd897, %fd875, %fd880, %fd482;
	fma.rn.f64 	%fd896, %fd875, %fd881, %fd483;
	fma.rn.f64 	%fd895, %fd875, %fd882, %fd484;
	fma.rn.f64 	%fd894, %fd876, %fd879, %fd485;
	fma.rn.f64 	%fd893, %fd876, %fd880, %fd486;
	fma.rn.f64 	%fd892, %fd876, %fd881, %fd487;
	fma.rn.f64 	%fd891, %fd876, %fd882, %fd488;
	fma.rn.f64 	%fd890, %fd877, %fd879, %fd489;
	fma.rn.f64 	%fd889, %fd877, %fd880, %fd490;
	fma.rn.f64 	%fd888, %fd877, %fd881, %fd491;
	fma.rn.f64 	%fd887, %fd877, %fd882, %fd492;
	fma.rn.f64 	%fd886, %fd878, %fd879, %fd493;
	fma.rn.f64 	%fd885, %fd878, %fd880, %fd494;
	fma.rn.f64 	%fd884, %fd878, %fd881, %fd495;
	fma.rn.f64 	%fd883, %fd878, %fd882, %fd496;
	bar.sync 	0;
	add.s32 	%r251, %r251, 16;
	setp.lt.s32 	%p190, %r251, %r108;
	@%p190 bra 	$L__BB0_2;
$L__BB0_319:
	ld.param.u32 	%r247, [_Z21gemm_kernel_optimizediiidPKdiS0_idPdi_param_10];
	ld.param.u64 	%rd74, [_Z21gemm_kernel_optimizediiidPKdiS0_idPdi_param_9];
	cvta.to.global.u64 	%rd3, %rd74;
	setp.ge.s32 	%p191, %r4, %r106;
	mul.lo.s32 	%r96, %r4, %r247;
	setp.ge.s32 	%p192, %r6, %r107;
	or.pred  	%p193, %p191, %p192;
	@%p193 bra 	$L__BB0_321;
	add.s32 	%r232, %r6, %r96;
	mul.wide.s32 	%rd54, %r232, 8;
	add.s64 	%rd55, %rd3, %rd54;
	ld.global.f64 	%fd691, [%rd55];
	mul.f64 	%fd692, %fd546, %fd691;
	fma.rn.f64 	%fd693, %fd545, %fd898, %fd692;
	st.global.f64 	[%rd55], %fd693;
$L__BB0_321:
	setp.ge.s32 	%p194, %r4, %r106;
	add.s32 	%r97, %r6, 1;
	setp.ge.s32 	%p195, %r97, %r107;
	cvt.s64.s32 	%rd56, %r96;
	cvt.u64.u32 	%rd4, %r6;
	add.s64 	%rd57, %rd4, %rd56;
	shl.b64 	%rd58, %rd57, 3;
	add.s64 	%rd5, %rd3, %rd58;
	or.pred  	%p196, %p194, %p195;
	@%p196 bra 	$L__BB0_323;
	ld.global.f64 	%fd694, [%rd5+8];
	mul.f64 	%fd695, %fd546, %fd694;
	fma.rn.f64 	%fd696, %fd545, %fd897, %fd695;
	st.global.f64 	[%rd5+8], %fd696;
$L__BB0_323:
	setp.ge.s32 	%p197, %r4, %r106;
	add.s32 	%r98, %r6, 2;
	setp.ge.s32 	%p198, %r98, %r107;
	or.pred  	%p199, %p197, %p198;
	@%p199 bra 	$L__BB0_325;
	ld.global.f64 	%fd697, [%rd5+16];
	mul.f64 	%fd698, %fd546, %fd697;
	fma.rn.f64 	%fd699, %fd545, %fd896, %fd698;
	st.global.f64 	[%rd5+16], %fd699;
$L__BB0_325:
	setp.ge.s32 	%p200, %r4, %r106;
	add.s32 	%r99, %r6, 3;
	setp.ge.s32 	%p201, %r99, %r107;
	or.pred  	%p202, %p200, %p201;
	@%p202 bra 	$L__BB0_327;
	ld.global.f64 	%fd700, [%rd5+24];
	mul.f64 	%fd701, %fd546, %fd700;
	fma.rn.f64 	%fd702, %fd545, %fd895, %fd701;
	st.global.f64 	[%rd5+24], %fd702;
$L__BB0_327:
	ld.param.u32 	%r248, [_Z21gemm_kernel_optimizediiidPKdiS0_idPdi_param_10];
	setp.ge.s32 	%p203, %r6, %r107;
	add.s32 	%r100, %r4, 1;
	setp.ge.s32 	%p204, %r100, %r106;
	add.s32 	%r101, %r96, %r248;
	or.pred  	%p205, %p204, %p203;
	@%p205 bra 	$L__BB0_329;
	add.s32 	%r237, %r6, %r101;
	mul.wide.s32 	%rd59, %r237, 8;
	add.s64 	%rd60, %rd3, %rd59;
	ld.global.f64 	%fd703, [%rd60];
	mul.f64 	%fd704, %fd546, %fd703;
	fma.rn.f64 	%fd705, %fd545, %fd894, %fd704;
	st.global.f64 	[%rd60], %fd705;
$L__BB0_329:
	setp.ge.s32 	%p206, %r100, %r106;
	setp.ge.s32 	%p207, %r97, %r107;
	cvt.s64.s32 	%rd61, %r101;
	add.s64 	%rd62, %rd4, %rd61;
	shl.b64 	%rd63, %rd62, 3;
	add.s64 	%rd6, %rd3, %rd63;
	or.pred  	%p208, %p206, %p207;
	@%p208 bra 	$L__BB0_331;
	ld.global.f64 	%fd706, [%rd6+8];
	mul.f64 	%fd707, %fd546, %fd706;
	fma.rn.f64 	%fd708, %fd545, %fd893, %fd707;
	st.global.f64 	[%rd6+8], %fd708;
$L__BB0_331:
	setp.ge.s32 	%p209, %r100, %r106;
	setp.ge.s32 	%p210, %r98, %r107;
	or.pred  	%p211, %p209, %p210;
	@%p211 bra 	$L__BB0_333;
	ld.global.f64 	%fd709, [%rd6+16];
	mul.f64 	%fd710, %fd546, %fd709;
	fma.rn.f64 	%fd711, %fd545, %fd892, %fd710;
	st.global.f64 	[%rd6+16], %fd711;
$L__BB0_333:
	setp.ge.s32 	%p212, %r100, %r106;
	setp.ge.s32 	%p213, %r99, %r107;
	or.pred  	%p214, %p212, %p213;
	@%p214 bra 	$L__BB0_335;
	ld.global.f64 	%fd712, [%rd6+24];
	mul.f64 	%fd713, %fd546, %fd712;
	fma.rn.f64 	%fd714, %fd545, %fd891, %fd713;
	st.global.f64 	[%rd6+24], %fd714;
$L__BB0_335:
	ld.param.u32 	%r249, [_Z21gemm_kernel_optimizediiidPKdiS0_idPdi_param_10];
	setp.ge.s32 	%p215, %r6, %r107;
	add.s32 	%r102, %r4, 2;
	setp.ge.s32 	%p216, %r102, %r106;
	add.s32 	%r103, %r101, %r249;
	or.pred  	%p217, %p216, %p215;
	@%p217 bra 	$L__BB0_337;
	add.s32 	%r239, %r6, %r103;
	mul.wide.s32 	%rd64, %r239, 8;
	add.s64 	%rd65, %rd3, %rd64;
	ld.global.f64 	%fd715, [%rd65];
	mul.f64 	%fd716, %fd546, %fd715;
	fma.rn.f64 	%fd717, %fd545, %fd890, %fd716;
	st.global.f64 	[%rd65], %fd717;
$L__BB0_337:
	setp.ge.s32 	%p218, %r102, %r106;
	setp.ge.s32 	%p219, %r97, %r107;
	cvt.s64.s32 	%rd66, %r103;
	add.s64 	%rd67, %rd4, %rd66;
	shl.b64 	%rd68, %rd67, 3;
	add.s64 	%rd7, %rd3, %rd68;
	or.pred  	%p220, %p218, %p219;
	@%p220 bra 	$L__BB0_339;
	ld.global.f64 	%fd718, [%rd7+8];
	mul.f64 	%fd719, %fd546, %fd718;
	fma.rn.f64 	%fd720, %fd545, %fd889, %fd719;
	st.global.f64 	[%rd7+8], %fd720;
$L__BB0_339:
	setp.ge.s32 	%p221, %r102, %r106;
	setp.ge.s32 	%p222, %r98, %r107;
	or.pred  	%p223, %p221, %p222;
	@%p223 bra 	$L__BB0_341;
	ld.global.f64 	%fd721, [%rd7+16];
	mul.f64 	%fd722, %fd546, %fd721;
	fma.rn.f64 	%fd723, %fd545, %fd888, %fd722;
	st.global.f64 	[%rd7+16], %fd723;
$L__BB0_341:
	setp.ge.s32 	%p224, %r102, %r106;
	setp.ge.s32 	%p225, %r99, %r107;
	or.pred  	%p226, %p224, %p225;
	@%p226 bra 	$L__BB0_343;
	ld.global.f64 	%fd724, [%rd7+24];
	mul.f64 	%fd725, %fd546, %fd724;
	fma.rn.f64 	%fd726, %fd545, %fd887, %fd725;
	st.global.f64 	[%rd7+24], %fd726;
$L__BB0_343:
	ld.param.u32 	%r250, [_Z21gemm_kernel_optimizediiidPKdiS0_idPdi_param_10];
	setp.ge.s32 	%p227, %r6, %r107;
	add.s32 	%r104, %r4, 3;
	setp.ge.s32 	%p228, %r104, %r106;
	add.s32 	%r105, %r103, %r250;
	or.pred  	%p229, %p228, %p227;
	@%p229 bra 	$L__BB0_345;
	add.s32 	%r241, %r6, %r105;
	mul.wide.s32 	%rd69, %r241, 8;
	add.s64 	%rd70, %rd3, %rd69;
	ld.global.f64 	%fd727, [%rd70];
	mul.f64 	%fd728, %fd546, %fd727;
	fma.rn.f64 	%fd729, %fd545, %fd886, %fd728;
	st.global.f64 	[%rd70], %fd729;
$L__BB0_345:
	setp.ge.s32 	%p230, %r104, %r106;
	setp.ge.s32 	%p231, %r97, %r107;
	cvt.s64.s32 	%rd71, %r105;
	add.s64 	%rd72, %rd4, %rd71;
	shl.b64 	%rd73, %rd72, 3;
	add.s64 	%rd8, %rd3, %rd73;
	or.pred  	%p232, %p230, %p231;
	@%p232 bra 	$L__BB0_347;
	ld.global.f64 	%fd730, [%rd8+8];
	mul.f64 	%fd731, %fd546, %fd730;
	fma.rn.f64 	%fd732, %fd545, %fd885, %fd731;
	st.global.f64 	[%rd8+8], %fd732;
$L__BB0_347:
	setp.ge.s32 	%p233, %r104, %r106;
	setp.ge.s32 	%p234, %r98, %r107;
	or.pred  	%p235, %p233, %p234;
	@%p235 bra 	$L__BB0_349;
	ld.global.f64 	%fd733, [%rd8+16];
	mul.f64 	%fd734, %fd546, %fd733;
	fma.rn.f64 	%fd735, %fd545, %fd884, %fd734;
	st.global.f64 	[%rd8+16], %fd735;
$L__BB0_349:
	setp.ge.s32 	%p236, %r104, %r106;
	setp.ge.s32 	%p237, %r99, %r107;
	or.pred  	%p238, %p236, %p237;
	@%p238 bra 	$L__BB0_351;
	ld.global.f64 	%fd736, [%rd8+24];
	mul.f64 	%fd737, %fd546, %fd736;
	fma.rn.f64 	%fd738, %fd545, %fd883, %fd737;
	st.global.f64 	[%rd8+24], %fd738;
$L__BB0_351:
	ret;

}


// ===== COMPILED SASS (sm_100) =====

	.target	sm_100

	.elftype	@"ET_EXEC"


//--------------------- .note.nv.tkinfo           --------------------------
	.section	.note.nv.tkinfo,"",@"SHT_NOTE"
	.sectionflags	@"SHF_NOTE_NV_TKINFO"
	.tkinfo
        /*0018*/ 	.word	0x00000002
        /*0030*/ 	.string	""
        /*0030*/ 	.string	"ptxas"
        /*0030*/ 	.string	"Cuda compilation tools, release 13.0, V13.0.88"
        /*0030*/ 	.string	"Build cuda_13.0.r13.0/compiler.36424714_0"
        /*0030*/ 	.string	"-arch sm_100 -m 64 "



//--------------------- .note.nv.cuinfo           --------------------------
	.section	.note.nv.cuinfo,"",@"SHT_NOTE"
	.sectionflags	@"SHF_NOTE_NV_CUINFO"
        /*0018*/ 	.short	0x0002
        /*001a*/ 	.short	0x0064
        /*001c*/ 	.short	0x0082
	.zero		2


//--------------------- .nv.info                  --------------------------
	.section	.nv.info,"",@"SHT_CUDA_INFO"
	.align	4


	//----- nvinfo : EIATTR_REGCOUNT
	.align		4
        /*0000*/ 	.byte	0x04, 0x2f
        /*0002*/ 	.short	(.L_1 - .L_0)
	.align		4
.L_0:
        /*0004*/ 	.word	index@(_Z21gemm_kernel_optimizediiidPKdiS0_idPdi)
        /*0008*/ 	.word	0x00000040


	//----- nvinfo : EIATTR_FRAME_SIZE
	.align		4
.L_1:
        /*000c*/ 	.byte	0x04, 0x11
        /*000e*/ 	.short	(.L_3 - .L_2)
	.align		4
.L_2:
        /*0010*/ 	.word	index@($__internal_0_$__cuda_sm20_div_u16)
        /*0014*/ 	.word	0x00000000


	//----- nvinfo : EIATTR_FRAME_SIZE
	.align		4
.L_3:
        /*0018*/ 	.byte	0x04, 0x11
        /*001a*/ 	.short	(.L_5 - .L_4)
	.align		4
.L_4:
        /*001c*/ 	.word	index@(_Z21gemm_kernel_optimizediiidPKdiS0_idPdi)
        /*0020*/ 	.word	0x00000000


	//----- nvinfo : EIATTR_MIN_STACK_SIZE
	.align		4
.L_5:
        /*0024*/ 	.byte	0x04, 0x12
        /*0026*/ 	.short	(.L_7 - .L_6)
	.align		4
.L_6:
        /*0028*/ 	.word	index@(_Z21gemm_kernel_optimizediiidPKdiS0_idPdi)
        /*002c*/ 	.word	0x00000000
.L_7:


//--------------------- .nv.compat                --------------------------
	.section	.nv.compat,"",@"SHT_CUDA_COMPAT_INFO"
	.align	4
        /*0000*/ 	.byte	0x02, 0x09, 0x00, 0x00, 0x02, 0x02, 0x01, 0x00, 0x02, 0x05, 0x05, 0x00, 0x03, 0x07, 0x01, 0x01
        /*0010*/ 	.byte	0x02, 0x03, 0x00, 0x00, 0x02, 0x06, 0x01, 0x00, 0x04, 0x0b, 0x08, 0x00, 0x01, 0x00, 0x00, 0x00
        /*0020*/ 	.byte	0x00, 0x00, 0x00, 0x00


//--------------------- .nv.info._Z21gemm_kernel_optimizediiidPKdiS0_idPdi --------------------------
	.section	.nv.info._Z21gemm_kernel_optimizediiidPKdiS0_idPdi,"",@"SHT_CUDA_INFO"
	.sectionflags	@""
	.align	4


	//----- nvinfo : EIATTR_CUDA_API_VERSION
	.align		4
        /*0000*/ 	.byte	0x04, 0x37
        /*0002*/ 	.short	(.L_9 - .L_8)
.L_8:
        /*0004*/ 	.word	0x00000082


	//----- nvinfo : EIATTR_KPARAM_INFO
	.align		4
.L_9:
        /*0008*/ 	.byte	0x04, 0x17
        /*000a*/ 	.short	(.L_11 - .L_10)
.L_10:
        /*000c*/ 	.word	0x00000000
        /*0010*/ 	.short	0x000a
        /*0012*/ 	.short	0x0048
        /*0014*/ 	.byte	0x00, 0xf0, 0x11, 0x00


	//----- nvinfo : EIATTR_KPARAM_INFO
	.align		4
.L_11:
        /*0018*/ 	.byte	0x04, 0x17
        /*001a*/ 	.short	(.L_13 - .L_12)
.L_12:
        /*001c*/ 	.word	0x00000000
        /*0020*/ 	.short	0x0009
        /*0022*/ 	.short	0x0040
        /*0024*/ 	.byte	0x00, 0xf5, 0x21, 0x00


	//----- nvinfo : EIATTR_KPARAM_INFO
	.align		4
.L_13:
        /*0028*/ 	.byte	0x04, 0x17
        /*002a*/ 	.short	(.L_15 - .L_14)
.L_14:
        /*002c*/ 	.word	0x00000000
        /*0030*/ 	.short	0x0008
        /*0032*/ 	.short	0x0038
        /*0034*/ 	.byte	0x00, 0xf0, 0x21, 0x00


	//----- nvinfo : EIATTR_KPARAM_INFO
	.align		4
.L_15:
        /*0038*/ 	.byte	0x04, 0x17
        /*003a*/ 	.short	(.L_17 - .L_16)
.L_16:
        /*003c*/ 	.word	0x00000000
        /*0040*/ 	.short	0x0007
        /*0042*/ 	.short	0x0030
        /*0044*/ 	.byte	0x00, 0xf0, 0x11, 0x00


	//----- nvinfo : EIATTR_KPARAM_INFO
	.align		4
.L_17:
        /*0048*/ 	.byte	0x04, 0x17
        /*004a*/ 	.short	(.L_19 - .L_18)
.L_18:
        /*004c*/ 	.word	0x00000000
        /*0050*/ 	.short	0x0006
        /*0052*/ 	.short	0x0028
        /*0054*/ 	.byte	0x00, 0xf5, 0x21, 0x00


	//----- nvinfo : EIATTR_KPARAM_INFO
	.align		4
.L_19:
        /*0058*/ 	.byte	0x04, 0x17
        /*005a*/ 	.short	(.L_21 - .L_20)
.L_20:
        /*005c*/ 	.word	0x00000000
        /*0060*/ 	.short	0x0005
        /*0062*/ 	.short	0x0020
        /*0064*/ 	.byte	0x00, 0xf0, 0x11, 0x00


	//----- nvinfo : EIATTR_KPARAM_INFO
	.align		4
.L_21:
        /*0068*/ 	.byte	0x04, 0x17
        /*006a*/ 	.short	(.L_23 - .L_22)
.L_22:
        /*006c*/ 	.word	0x00000000
        /*0070*/ 	.short	0x0004
        /*0072*/ 	.short	0x0018
        /*0074*/ 	.byte	0x00, 0xf5, 0x21, 0x00


	//----- nvinfo : EIATTR_KPARAM_INFO
	.align		4
.L_23:
        /*0078*/ 	.byte	0x04, 0x17
        /*007a*/ 	.short	(.L_25 - .L_24)
.L_24:
        /*007c*/ 	.word	0x00000000
        /*0080*/ 	.short	0x0003
        /*0082*/ 	.short	0x0010
        /*0084*/ 	.byte	0x00, 0xf0, 0x21, 0x00


	//----- nvinfo : EIATTR_KPARAM_INFO
	.align		4
.L_25:
        /*0088*/ 	.byte	0x04, 0x17
        /*008a*/ 	.short	(.L_27 - .L_26)
.L_26:
        /*008c*/ 	.word	0x00000000
        /*0090*/ 	.short	0x0002
        /*0092*/ 	.short	0x0008
        /*0094*/ 	.byte	0x00, 0xf0, 0x11, 0x00


	//----- nvinfo : EIATTR_KPARAM_INFO
	.align		4
.L_27:
        /*0098*/ 	.byte	0x04, 0x17
        /*009a*/ 	.short	(.L_29 - .L_28)
.L_28:
        /*009c*/ 	.word	0x00000000
        /*00a0*/ 	.short	0x0001
        /*00a2*/ 	.short	0x0004
        /*00a4*/ 	.byte	0x00, 0xf0, 0x11, 0x00


	//----- nvinfo : EIATTR_KPARAM_INFO
	.align		4
.L_29:
        /*00a8*/ 	.byte	0x04, 0x17
        /*00aa*/ 	.short	(.L_31 - .L_30)
.L_30:
        /*00ac*/ 	.word	0x00000000
        /*00b0*/ 	.short	0x0000
        /*00b2*/ 	.short	0x0000
        /*00b4*/ 	.byte	0x00, 0xf0, 0x11, 0x00


	//----- nvinfo : EIATTR_SPARSE_MMA_MASK
	.align		4
.L_31:
        /*00b8*/ 	.byte	0x03, 0x50
        /*00ba*/ 	.short	0x0000


	//----- nvinfo : EIATTR_MAXREG_COUNT
	.align		4
        /*00bc*/ 	.byte	0x03, 0x1b
        /*00be*/ 	.short	0x00ff


	//----- nvinfo : EIATTR_NUM_BARRIERS
	.align		4
        /*00c0*/ 	.byte	0x02, 0x4c
        /*00c2*/ 	.byte	0x01
	.zero		1


	//----- nvinfo : EIATTR_MERCURY_ISA_VERSION
	.align		4
        /*00c4*/ 	.byte	0x03, 0x5f
        /*00c6*/ 	.short	0x0101


	//----- nvinfo : EIATTR_VRC_CTA_INIT_COUNT
	.align		4
        /*00c8*/ 	.byte	0x02, 0x4a
	.zero		1
	.zero		1


	//----- nvinfo : EIATTR_EXIT_INSTR_OFFSETS
	.align		4
        /*00cc*/ 	.byte	0x04, 0x1c
        /*00ce*/ 	.short	(.L_33 - .L_32)


	//   ....[0]....
.L_32:
        /*00d0*/ 	.word	0x00003ff0


	//   ....[1]....
        /*00d4*/ 	.word	0x00004060


	//----- nvinfo : EIATTR_CRS_STACK_SIZE
	.align		4
.L_33:
        /*00d8*/ 	.byte	0x04, 0x1e
        /*00da*/ 	.short	(.L_35 - .L_34)
.L_34:
        /*00dc*/ 	.word	0x00000000


	//----- nvinfo : EIATTR_CBANK_PARAM_SIZE
	.align		4
.L_35:
        /*00e0*/ 	.byte	0x03, 0x19
        /*00e2*/ 	.short	0x004c


	//----- nvinfo : EIATTR_PARAM_CBANK
	.align		4
        /*00e4*/ 	.byte	0x04, 0x0a
        /*00e6*/ 	.short	(.L_37 - .L_36)
	.align		4
.L_36:
        /*00e8*/ 	.word	index@(.nv.constant0._Z21gemm_kernel_optimizediiidPKdiS0_idPdi)
        /*00ec*/ 	.short	0x0380
        /*00ee*/ 	.short	0x004c


	//----- nvinfo : EIATTR_SW_WAR
	.align		4
.L_37:
        /*00f0*/ 	.byte	0x04, 0x36
        /*00f2*/ 	.short	(.L_39 - .L_38)
.L_38:
        /*00f4*/ 	.word	0x00000008
.L_39:


//--------------------- .nv.callgraph             --------------------------
	.section	.nv.callgraph,"",@"SHT_CUDA_CALLGRAPH"
	.align	4
	.sectionentsize	8
	.align		4
        /*0000*/ 	.word	0x00000000
	.align		4
        /*0004*/ 	.word	0xffffffff
	.align		4
        /*0008*/ 	.word	0x00000000
	.align		4
        /*000c*/ 	.word	0xfffffffe
	.align		4
        /*0010*/ 	.word	0x00000000
	.align		4
        /*0014*/ 	.word	0xfffffffd
	.align		4
        /*0018*/ 	.word	0x00000000
	.align		4
        /*001c*/ 	.word	0xfffffffc


//--------------------- .text._Z21gemm_kernel_optimizediiidPKdiS0_idPdi --------------------------
	.section	.text._Z21gemm_kernel_optimizediiidPKdiS0_idPdi,"ax",@progbits
	.align	128
        .global         _Z21gemm_kernel_optimizediiidPKdiS0_idPdi
        .type           _Z21gemm_kernel_optimizediiidPKdiS0_idPdi,@function
        .size           _Z21gemm_kernel_optimizediiidPKdiS0_idPdi,(.L_x_23 - _Z21gemm_kernel_optimizediiidPKdiS0_idPdi)
        .other          _Z21gemm_kernel_optimizediiidPKdiS0_idPdi,@"STO_CUDA_ENTRY STV_DEFAULT"
_Z21gemm_kernel_optimizediiidPKdiS0_idPdi:
.text._Z21gemm_kernel_optimizediiidPKdiS0_idPdi:
[----:B------:R-:W-:Y:S01]  /*0000*/  LDC R1, c[0x0][0x37c] ;  /* 0x0000df00ff017b82 */ /* 0x000fe20000000800 */
[----:B------:R-:W0:Y:S01]  /*0010*/  S2R R5, SR_CTAID.Y ;  /* 0x0000000000057919 */ /* 0x000e220000002600 */
[----:B------:R-:W1:Y:S01]  /*0020*/  LDCU UR4, c[0x0][0x388] ;  /* 0x00007100ff0477ac */ /* 0x000e620008000800 */
[----:B------:R-:W-:Y:S02]  /*0030*/  CS2R R52, SRZ ;  /* 0x0000000000347805 */ /* 0x000fe4000001ff00 */
[----:B------:R-:W-:Y:S01]  /*0040*/  CS2R R46, SRZ ;  /* 0x00000000002e7805 */ /* 0x000fe2000001ff00 */
[----:B------:R-:W0:Y:S01]  /*0050*/  S2R R0, SR_TID.Y ;  /* 0x0000000000007919 */ /* 0x000e220000002200 */
[----:B------:R-:W-:Y:S02]  /*0060*/  CS2R R40, SRZ ;  /* 0x0000000000287805 */ /* 0x000fe4000001ff00 */
[----:B------:R-:W-:Y:S02]  /*0070*/  CS2R R38, SRZ ;  /* 0x0000000000267805 */ /* 0x000fe4000001ff00 */
[----:B------:R-:W-:Y:S01]  /*0080*/  CS2R R36, SRZ ;  /* 0x0000000000247805 */ /* 0x000fe2000001ff00 */
[----:B------:R-:W2:Y:S01]  /*0090*/  S2R R3, SR_CTAID.X ;  /* 0x0000000000037919 */ /* 0x000ea20000002500 */
[----:B------:R-:W-:-:S02]  /*00a0*/  CS2R R34, SRZ ;  /* 0x0000000000227805 */ /* 0x000fc4000001ff00 */
[----:B------:R-:W-:Y:S02]  /*00b0*/  CS2R R32, SRZ ;  /* 0x0000000000207805 */ /* 0x000fe4000001ff00 */
[----:B------:R-:W-:Y:S01]  /*00c0*/  CS2R R30, SRZ ;  /* 0x00000000001e7805 */ /* 0x000fe2000001ff00 */
[----:B------:R-:W2:Y:S01]  /*00d0*/  S2R R2, SR_TID.X ;  /* 0x0000000000027919 */ /* 0x000ea20000002100 */
[----:B------:R-:W-:Y:S02]  /*00e0*/  CS2R R28, SRZ ;  /* 0x00000000001c7805 */ /* 0x000fe4000001ff00 */
[----:B------:R-:W-:Y:S02]  /*00f0*/  CS2R R26, SRZ ;  /* 0x00000000001a7805 */ /* 0x000fe4000001ff00 */
[----:B------:R-:W-:Y:S02]  /*0100*/  CS2R R24, SRZ ;  /* 0x0000000000187805 */ /* 0x000fe4000001ff00 */
[----:B------:R-:W-:-:S02]  /*0110*/  CS2R R22, SRZ ;  /* 0x0000000000167805 */ /* 0x000fc4000001ff00 */
[----:B------:R-:W-:Y:S02]  /*0120*/  CS2R R20, SRZ ;  /* 0x0000000000147805 */ /* 0x000fe4000001ff00 */
[----:B------:R-:W-:Y:S01]  /*0130*/  CS2R R18, SRZ ;  /* 0x0000000000127805 */ /* 0x000fe2000001ff00 */
[----:B-1----:R-:W-:Y:S01]  /*0140*/  UISETP.GE.AND UP0, UPT, UR4, 0x1, UPT ;  /* 0x000000010400788c */ /* 0x002fe2000bf06270 */
[----:B------:R-:W-:Y:S02]  /*0150*/  CS2R R16, SRZ ;  /* 0x0000000000107805 */ /* 0x000fe4000001ff00 */
[----:B------:R-:W-:Y:S01]  /*0160*/  CS2R R14, SRZ ;  /* 0x00000000000e7805 */ /* 0x000fe2000001ff00 */
[----:B------:R-:W1:Y:S01]  /*0170*/  LDCU.64 UR12, c[0x0][0x358] ;  /* 0x00006b00ff0c77ac */ /* 0x000e620008000a00 */
[----:B0-----:R-:W-:-:S04]  /*0180*/  IMAD R4, R5, 0x10, R0 ;  /* 0x0000001005047824 */ /* 0x001fc800078e0200 */
[----:B------:R-:W-:Y:S02]  /*0190*/  IMAD.SHL.U32 R4, R4, 0x4, RZ ;  /* 0x0000000404047824 */ /* 0x000fe400078e00ff */
[----:B--2---:R-:W-:-:S04]  /*01a0*/  IMAD R3, R3, 0x10, R2 ;  /* 0x0000001003037824 */ /* 0x004fc800078e0202 */
[----:B------:R-:W-:Y:S01]  /*01b0*/  IMAD.SHL.U32 R5, R3, 0x4, RZ ;  /* 0x0000000403057824 */ /* 0x000fe200078e00ff */
[----:B-1----:R-:W-:Y:S06]  /*01c0*/  BRA.U !UP0, `(.L_x_0) ;  /* 0x0000003508207547 */ /* 0x002fec000b800000 */
[----:B------:R-:W0:Y:S01]  /*01d0*/  LDCU UR14, c[0x0][0x364] ;  /* 0x00006c80ff0e77ac */ /* 0x000e220008000800 */
[----:B------:R-:W-:Y:S01]  /*01e0*/  MOV R9, 0x220 ;  /* 0x0000022000097802 */ /* 0x000fe20000000f00 */
[----:B------:R-:W-:Y:S01]  /*01f0*/  UMOV UR4, 0x3f ;  /* 0x0000003f00047882 */ /* 0x000fe20000000000 */
[----:B0-----:R-:W-:-:S12]  /*0200*/  ULOP3.LUT UR6, UR14, 0xffff, URZ, 0xc0, !UPT ;  /* 0x0000ffff0e067892 */ /* 0x001fd8000f8ec0ff */
[----:B------:R-:W-:Y:S05]  /*0210*/  CALL.REL.NOINC `($__internal_0_$__cuda_sm20_div_u16) ;  /* 0x0000003c00947944 */ /* 0x000fea0003c00000 */
[----:B------:R-:W-:Y:S01]  /*0220*/  UIADD3 UR4, UPT, UPT, UR4, 0x1, URZ ;  /* 0x0000000104047890 */ /* 0x000fe2000fffe0ff */
[----:B------:R-:W-:Y:S01]  /*0230*/  MOV R9, 0x280 ;  /* 0x0000028000097802 */ /* 0x000fe20000000f00 */
[----:B------:R-:W-:Y:S02]  /*0240*/  ULOP3.LUT UR6, UR14, 0xffff, URZ, 0xc0, !UPT ;  /* 0x0000ffff0e067892 */ /* 0x000fe4000f8ec0ff */
[----:B------:R-:W-:-:S03]  /*0250*/  ULOP3.LUT UR5, UR4, 0xffff, URZ, 0xc0, !UPT ;  /* 0x0000ffff04057892 */ /* 0x000fc6000f8ec0ff */
[----:B------:R-:W-:-:S09]  /*0260*/  UMOV UR4, 0xf ;  /* 0x0000000f00047882 */ /* 0x000fd20000000000 */
[----:B------:R-:W-:Y:S05]  /*0270*/  CALL.REL.NOINC `($__internal_0_$__cuda_sm20_div_u16) ;  /* 0x0000003c007c7944 */ /* 0x000fea0003c00000 */
[----:B------:R-:W0:Y:S01]  /*0280*/  S2UR UR6, SR_CgaCtaId ;  /* 0x00000000000679c3 */ /* 0x000e220000008800 */
[----:B------:R-:W1:Y:S01]  /*0290*/  LDCU UR8, c[0x0][0x3a0] ;  /* 0x00007400ff0877ac */ /* 0x000e620008000800 */
[----:B------:R-:W-:Y:S01]  /*02a0*/  CS2R R52, SRZ ;  /* 0x0000000000347805 */ /* 0x000fe2000001ff00 */
[----:B------:R-:W-:Y:S02]  /*02b0*/  UIADD3 UR7, UPT, UPT, UR4, 0x1, URZ ;  /* 0x0000000104077890 */ /* 0x000fe4000fffe0ff */
[----:B------:R-:W-:Y:S01]  /*02c0*/  ULOP3.LUT UR15, UR5, 0x3, URZ, 0xc0, !UPT ;  /* 0x00000003050f7892 */ /* 0x000fe2000f8ec0ff */
[----:B------:R-:W-:Y:S01]  /*02d0*/  UMOV UR4, 0x400 ;  /* 0x0000040000047882 */ /* 0x000fe20000000000 */
[----:B------:R-:W-:Y:S02]  /*02e0*/  ULOP3.LUT UR5, UR5, 0x7c, URZ, 0xc0, !UPT ;  /* 0x0000007c05057892 */ /* 0x000fe4000f8ec0ff */
[----:B------:R-:W-:Y:S02]  /*02f0*/  ULOP3.LUT UR7, UR7, 0xffff, URZ, 0xc0, !UPT ;  /* 0x0000ffff07077892 */ /* 0x000fe4000f8ec0ff */
[----:B------:R-:W-:-:S02]  /*0300*/  UIADD3 UR9, UPT, UPT, -UR5, URZ, URZ ;  /* 0x000000ff05097290 */ /* 0x000fc4000fffe1ff */
[----:B------:R-:W-:Y:S02]  /*0310*/  ULOP3.LUT UR16, UR7, 0x3, URZ, 0xc0, !UPT ;  /* 0x0000000307107892 */ /* 0x000fe4000f8ec0ff */
[----:B------:R-:W-:Y:S02]  /*0320*/  ULOP3.LUT UR10, UR7, 0x1c, URZ, 0xc0, !UPT ;  /* 0x0000001c070a7892 */ /* 0x000fe4000f8ec0ff */
[----:B-1----:R-:W-:Y:S02]  /*0330*/  UIMAD UR8, UR14, UR8, URZ ;  /* 0x000000080e0872a4 */ /* 0x002fe4000f8e02ff */
[----:B0-----:R-:W-:Y:S02]  /*0340*/  ULEA UR11, UR6, UR4, 0x18 ;  /* 0x00000004060b7291 */ /* 0x001fe4000f8ec0ff */
[----:B------:R-:W-:-:S04]  /*0350*/  UIADD3 UR4, UPT, UPT, UR4, 0x2000, URZ ;  /* 0x0000200004047890 */ /* 0x000fc8000fffe0ff */
[----:B------:R-:W-:Y:S01]  /*0360*/  ULEA UR4, UR6, UR4, 0x18 ;  /* 0x0000000406047291 */ /* 0x000fe2000f8ec0ff */
[----:B------:R-:W-:-:S05]  /*0370*/  LEA R6, R0, UR11, 0x9 ;  /* 0x0000000b00067c11 */ /* 0x000fca000f8e48ff */
[----:B------:R-:W-:Y:S01]  /*0380*/  LEA R3, R2, UR4, 0x5 ;  /* 0x0000000402037c11 */ /* 0x000fe2000f8e28ff */
[----:B------:R-:W-:-:S06]  /*0390*/  UMOV UR4, URZ ;  /* 0x000000ff00047c82 */ /* 0x000fcc0008000000 */
.L_x_19:
[----:B------:R-:W-:-:S07]  /*03a0*/  IMAD.MOV.U32 R7, RZ, RZ, RZ ;  /* 0x000000ffff077224 */ /* 0x000fce00078e00ff */
.L_x_9:
[----:B0-----:R-:W0:Y:S01]  /*03b0*/  LDCU UR5, c[0x0][0x388] ;  /* 0x00007100ff0577ac */ /* 0x001e220008000800 */
[----:B---3--:R-:W-:Y:S01]  /*03c0*/  IMAD.IADD R9, R2, 0x1, R7 ;  /* 0x0000000102097824 */ /* 0x008fe200078e0207 */
[----:B------:R-:W-:Y:S03]  /*03d0*/  BSSY.RECONVERGENT B0, `(.L_x_1) ;  /* 0x000009a000007945 */ /* 0x000fe60003800200 */
[----:B------:R-:W-:-:S05]  /*03e0*/  VIADD R8, R9, UR4 ;  /* 0x0000000409087c36 */ /* 0x000fca0008000000 */
[----:B0-----:R-:W-:-:S04]  /*03f0*/  ISETP.GE.AND P0, PT, R8, UR5, PT ;  /* 0x0000000508007c0c */ /* 0x001fc8000bf06270 */
[----:B------:R-:W-:-:S13]  /*0400*/  ISETP.GT.U32.OR P0, PT, R9, 0xf, P0 ;  /* 0x0000000f0900780c */ /* 0x000fda0000704470 */
[----:B-12---:R-:W-:Y:S05]  /*0410*/  @P0 BRA `(.L_x_2) ;  /* 0x0000000800540947 */ /* 0x006fea0003800000 */
[----:B------:R-:W0:Y:S01]  /*0420*/  S2UR UR6, SR_CgaCtaId ;  /* 0x00000000000679c3 */ /* 0x000e220000008800 */
[----:B------:R-:W-:Y:S01]  /*0430*/  UISETP.GT.U32.AND UP0, UPT, UR14, 0x15, UPT ;  /* 0x000000150e00788c */ /* 0x000fe2000bf04070 */
[----:B------:R-:W-:Y:S01]  /*0440*/  UMOV UR5, 0x400 ;  /* 0x0000040000057882 */ /* 0x000fe20000000000 */
[----:B------:R-:W-:Y:S02]  /*0450*/  UISETP.NE.AND UP1, UPT, UR15, URZ, UPT ;  /* 0x000000ff0f00728c */ /* 0x000fe4000bf25270 */
[----:B0-----:R-:W-:-:S03]  /*0460*/  ULEA UR6, UR6, UR5, 0x18 ;  /* 0x0000000506067291 */ /* 0x001fc6000f8ec0ff */
[----:B------:R-:W-:-:S03]  /*0470*/  UMOV UR5, URZ ;  /* 0x000000ff00057c82 */ /* 0x000fc60008000000 */
[----:B------:R-:W-:Y:S01]  /*0480*/  LEA R9, R9, UR6, 0x3 ;  /* 0x0000000609097c11 */ /* 0x000fe2000f8e18ff */
[----:B------:R-:W-:Y:S06]  /*0490*/  BRA.U UP0, `(.L_x_3) ;  /* 0x0000000500607547 */ /* 0x000fec000b800000 */
[----:B------:R-:W0:Y:S01]  /*04a0*/  S2R R57, SR_CTAID.Y ;  /* 0x0000000000397919 */ /* 0x000e220000002600 */
[----:B------:R-:W1:Y:S01]  /*04b0*/  LDCU UR5, c[0x0][0x3a0] ;  /* 0x00007400ff0577ac */ /* 0x000e620008000800 */
[----:B------:R-:W-:Y:S02]  /*04c0*/  VIADD R11, R0, UR14 ;  /* 0x0000000e000b7c36 */ /* 0x000fe40008000000 */
[----:B------:R-:W-:Y:S01]  /*04d0*/  IMAD.U32 R10, RZ, RZ, UR14 ;  /* 0x0000000eff0a7e24 */ /* 0x000fe2000f8e00ff */
[----:B------:R-:W2:Y:S01]  /*04e0*/  LDCU UR7, c[0x0][0x380] ;  /* 0x00007000ff0777ac */ /* 0x000ea20008000800 */
[----:B------:R-:W-:Y:S02]  /*04f0*/  IMAD.U32 R12, RZ, RZ, UR14 ;  /* 0x0000000eff0c7e24 */ /* 0x000fe4000f8e00ff */
[----:B------:R-:W-:Y:S01]  /*0500*/  IMAD.U32 R55, RZ, RZ, UR14 ;  /* 0x0000000eff377e24 */ /* 0x000fe2000f8e00ff */
[----:B------:R-:W-:Y:S01]  /*0510*/  UMOV UR6, UR9 ;  /* 0x0000000900067c82 */ /* 0x000fe20008000000 */
[----:B------:R-:W-:-:S02]  /*0520*/  IMAD.U32 R45, RZ, RZ, UR14 ;  /* 0x0000000eff2d7e24 */ /* 0x000fc4000f8e00ff */
[--C-:B------:R-:W-:Y:S02]  /*0530*/  IMAD R42, R55, 0x3, R0.reuse ;  /* 0x00000003372a7824 */ /* 0x100fe400078e0200 */
[--C-:B------:R-:W-:Y:S02]  /*0540*/  IMAD.MOV.U32 R48, RZ, RZ, R0.reuse ;  /* 0x000000ffff307224 */ /* 0x100fe400078e0000 */
[----:B------:R-:W-:Y:S02]  /*0550*/  IMAD.MOV.U32 R13, RZ, RZ, R9 ;  /* 0x000000ffff0d7224 */ /* 0x000fe400078e0009 */
[C---:B0-----:R-:W-:Y:S02]  /*0560*/  IMAD R51, R57.reuse, 0x40, R0 ;  /* 0x0000004039337824 */ /* 0x041fe400078e0200 */
[----:B------:R-:W-:Y:S02]  /*0570*/  IMAD R57, R57, 0x40, R11 ;  /* 0x0000004039397824 */ /* 0x000fe400078e020b */
[----:B------:R-:W-:-:S02]  /*0580*/  IMAD R43, R10, 0x2, R51 ;  /* 0x000000020a2b7824 */ /* 0x000fc400078e0233 */
[----:B------:R-:W-:Y:S02]  /*0590*/  IMAD R49, R12, 0x3, R51 ;  /* 0x000000030c317824 */ /* 0x000fe400078e0233 */
[--C-:B-1----:R-:W-:Y:S02]  /*05a0*/  IMAD R12, R57, UR5, R2.reuse ;  /* 0x00000005390c7c24 */ /* 0x102fe4000f8e0202 */
[--C-:B------:R-:W-:Y:S02]  /*05b0*/  IMAD R44, R51, UR5, R2.reuse ;  /* 0x00000005332c7c24 */ /* 0x100fe4000f8e0202 */
[----:B------:R-:W-:Y:S01]  /*05c0*/  IMAD R50, R43, UR5, R2 ;  /* 0x000000052b327c24 */ /* 0x000fe2000f8e0202 */
[----:B------:R-:W-:Y:S01]  /*05d0*/  IADD3 R55, PT, PT, R7, UR4, R12 ;  /* 0x0000000407377c10 */ /* 0x000fe2000fffe00c */
[----:B------:R-:W-:Y:S01]  /*05e0*/  IMAD R54, R49, UR5, R2 ;  /* 0x0000000531367c24 */ /* 0x000fe2000f8e0202 */
[----:B------:R-:W-:Y:S01]  /*05f0*/  IADD3 R12, PT, PT, R7, UR4, R44 ;  /* 0x00000004070c7c10 */ /* 0x000fe2000fffe02c */
[----:B------:R-:W-:Y:S01]  /*0600*/  IMAD R10, R45, 0x2, R0 ;  /* 0x000000022d0a7824 */ /* 0x000fe200078e0200 */
[C---:B------:R-:W-:Y:S01]  /*0610*/  IADD3 R50, PT, PT, R7.reuse, UR4, R50 ;  /* 0x0000000407327c10 */ /* 0x040fe2000fffe032 */
[----:B------:R-:W-:Y:S01]  /*0620*/  UMOV UR5, URZ ;  /* 0x000000ff00057c82 */ /* 0x000fe20008000000 */
[----:B--2---:R-:W-:-:S07]  /*0630*/  IADD3 R54, PT, PT, R7, UR4, R54 ;  /* 0x0000000407367c10 */ /* 0x004fce000fffe036 */
.L_x_4:
[----:B------:R-:W-:-:S04]  /*0640*/  ISETP.GE.AND P0, PT, R51, UR7, PT ;  /* 0x0000000733007c0c */ /* 0x000fc8000bf06270 */
[----:B------:R-:W-:Y:S02]  /*0650*/  ISETP.GT.U32.OR P0, PT, R48, 0x3f, P0 ;  /* 0x0000003f3000780c */ /* 0x000fe40000704470 */
[----:B------:R-:W-:-:S11]  /*0660*/  ISETP.GE.AND P1, PT, R57, UR7, PT ;  /* 0x0000000739007c0c */ /* 0x000fd6000bf26270 */
[----:B------:R-:W0:Y:S01]  /*0670*/  @!P0 LDC.64 R44, c[0x0][0x398] ;  /* 0x0000e600ff2c8b82 */ /* 0x000e220000000a00 */
[----:B------:R-:W-:Y:S01]  /*0680*/  ISETP.LT.U32.AND P1, PT, R11, 0x40, !P1 ;  /* 0x000000400b00780c */ /* 0x000fe20004f21070 */
[----:B0-----:R-:W-:-:S12]  /*0690*/  @!P0 IMAD.WIDE R58, R12, 0x8, R44 ;  /* 0x000000080c3a8825 */ /* 0x001fd800078e022c */
[----:B------:R-:W0:Y:S01]  /*06a0*/  @P1 LDC.64 R44, c[0x0][0x398] ;  /* 0x0000e600ff2c1b82 */ /* 0x000e220000000a00 */
[----:B------:R-:W2:Y:S01]  /*06b0*/  @!P0 LDG.E.64.CONSTANT R58, desc[UR12][R58.64] ;  /* 0x0000000c3a3a8981 */ /* 0x000ea2000c1e9b00 */
[----:B------:R-:W-:Y:S02]  /*06c0*/  IMAD R56, R0, 0x80, R13 ;  /* 0x0000008000387824 */ /* 0x000fe400078e020d */
[----:B0-----:R-:W-:-:S06]  /*06d0*/  @P1 IMAD.WIDE R44, R55, 0x8, R44 ;  /* 0x00000008372c1825 */ /* 0x001fcc00078e022c */
[----:B------:R-:W3:Y:S01]  /*06e0*/  @P1 LDG.E.64.CONSTANT R44, desc[UR12][R44.64] ;  /* 0x0000000c2c2c1981 */ /* 0x000ee2000c1e9b00 */
[----:B------:R-:W-:-:S04]  /*06f0*/  ISETP.GE.AND P2, PT, R43, UR7, PT ;  /* 0x000000072b007c0c */ /* 0x000fc8000bf46270 */
[----:B------:R-:W-:Y:S01]  /*0700*/  ISETP.LT.U32.AND P2, PT, R10, 0x40, !P2 ;  /* 0x000000400a00780c */ /* 0x000fe20005741070 */
[----:B------:R-:W-:-:S04]  /*0710*/  VIADD R60, R0, UR14 ;  /* 0x0000000e003c7c36 */ /* 0x000fc80008000000 */
[----:B------:R-:W-:Y:S01]  /*0720*/  IMAD R61, R60, 0x80, R13 ;  /* 0x000000803c3d7824 */ /* 0x000fe200078e020d */
[----:B--2---:R0:W-:Y:S04]  /*0730*/  @!P0 STS.64 [R56], R58 ;  /* 0x0000003a38008388 */ /* 0x0041e80000000a00 */
[----:B------:R-:W-:Y:S01]  /*0740*/  @P0 STS.64 [R56], RZ ;  /* 0x000000ff38000388 */ /* 0x000fe20000000a00 */
[----:B------:R-:W-:-:S04]  /*0750*/  ISETP.GE.AND P0, PT, R49, UR7, PT ;  /* 0x0000000731007c0c */ /* 0x000fc8000bf06270 */
[----:B------:R-:W-:Y:S01]  /*0760*/  ISETP.LT.U32.AND P0, PT, R42, 0x40, !P0 ;  /* 0x000000402a00780c */ /* 0x000fe20004701070 */
[----:B------:R-:W-:Y:S01]  /*0770*/  @!P1 STS.64 [R61], RZ ;  /* 0x000000ff3d009388 */ /* 0x000fe20000000a00 */
[----:B0-----:R-:W0:Y:S03]  /*0780*/  @P2 LDC.64 R58, c[0x0][0x398] ;  /* 0x0000e600ff3a2b82 */ /* 0x001e260000000a00 */
[----:B---3--:R1:W-:Y:S08]  /*0790*/  @P1 STS.64 [R61], R44 ;  /* 0x0000002c3d001388 */ /* 0x0083f00000000a00 */
[----:B-1----:R-:W1:Y:S01]  /*07a0*/  @P0 LDC.64 R44, c[0x0][0x398] ;  /* 0x0000e600ff2c0b82 */ /* 0x002e620000000a00 */
[----:B0-----:R-:W-:-:S06]  /*07b0*/  @P2 IMAD.WIDE R58, R50, 0x8, R58 ;  /* 0x00000008323a2825 */ /* 0x001fcc00078e023a */
[----:B------:R-:W2:Y:S01]  /*07c0*/  @P2 LDG.E.64.CONSTANT R58, desc[UR12][R58.64] ;  /* 0x0000000c3a3a2981 */ /* 0x000ea2000c1e9b00 */
[----:B-1----:R-:W-:-:S06]  /*07d0*/  @P0 IMAD.WIDE R44, R54, 0x8, R44 ;  /* 0x00000008362c0825 */ /* 0x002fcc00078e022c */
[----:B------:R-:W3:Y:S01]  /*07e0*/  @P0 LDG.E.64.CONSTANT R44, desc[UR12][R44.64] ;  /* 0x0000000c2c2c0981 */ /* 0x000ee2000c1e9b00 */
[----:B------:R-:W-:Y:S02]  /*07f0*/  IMAD.U32 R60, RZ, RZ, UR14 ;  /* 0x0000000eff3c7e24 */ /* 0x000fe4000f8e00ff */
[----:B------:R-:W-:Y:S02]  /*0800*/  IMAD.U32 R61, RZ, RZ, UR14 ;  /* 0x0000000eff3d7e24 */ /* 0x000fe4000f8e00ff */
[--C-:B------:R-:W-:Y:S02]  /*0810*/  IMAD R60, R60, 0x2, R0.reuse ;  /* 0x000000023c3c7824 */ /* 0x100fe400078e0200 */
[----:B------:R-:W-:Y:S02]  /*0820*/  IMAD R56, R61, 0x3, R0 ;  /* 0x000000033d387824 */ /* 0x000fe400078e0200 */
[--C-:B------:R-:W-:Y:S01]  /*0830*/  IMAD.U32 R60, R60, 0x80, R13.reuse ;  /* 0x000000803c3c7824 */ /* 0x100fe200078e000d */
[----:B------:R-:W-:Y:S01]  /*0840*/  UIADD3 UR6, UPT, UPT, UR6, 0x4, URZ ;  /* 0x0000000406067890 */ /* 0x000fe2000fffe0ff */
[----:B------:R-:W-:-:S03]  /*0850*/  IMAD.U32 R61, R56, 0x80, R13 ;  /* 0x00000080383d7824 */ /* 0x000fc600078e000d */
[----:B------:R-:W-:Y:S01]  /*0860*/  @!P2 STS.64 [R60], RZ ;  /* 0x000000ff3c00a388 */ /* 0x000fe20000000a00 */
[----:B------:R-:W-:Y:S01]  /*0870*/  UISETP.NE.AND UP0, UPT, UR6, URZ, UPT ;  /* 0x000000ff0600728c */ /* 0x000fe2000bf05270 */
[----:B------:R-:W-:Y:S01]  /*0880*/  IMAD.U32 R56, RZ, RZ, UR14 ;  /* 0x0000000eff387e24 */ /* 0x000fe2000f8e00ff */
[----:B------:R-:W-:-:S03]  /*0890*/  ULEA UR5, UR14, UR5, 0x2 ;  /* 0x000000050e057291 */ /* 0x000fc6000f8e10ff */
[C---:B------:R-:W-:Y:S02]  /*08a0*/  IMAD R57, R56.reuse, 0x4, R57 ;  /* 0x0000000438397824 */ /* 0x040fe400078e0239 */
[C---:B------:R-:W-:Y:S02]  /*08b0*/  IMAD R49, R56.reuse, 0x4, R49 ;  /* 0x0000000438317824 */ /* 0x040fe400078e0231 */
[----:B------:R-:W-:Y:S01]  /*08c0*/  IMAD R11, R56, 0x4, R11 ;  /* 0x00000004380b7824 */ /* 0x000fe200078e020b */
[----:B--2---:R0:W-:Y:S04]  /*08d0*/  @P2 STS.64 [R60], R58 ;  /* 0x0000003a3c002388 */ /* 0x0041e80000000a00 */
[----:B------:R-:W-:Y:S01]  /*08e0*/  @!P0 STS.64 [R61], RZ ;  /* 0x000000ff3d008388 */ /* 0x000fe20000000a00 */
[----:B0-----:R-:W-:-:S02]  /*08f0*/  IMAD.U32 R59, RZ, RZ, UR14 ;  /* 0x0000000eff3b7e24 */ /* 0x001fc4000f8e00ff */
[----:B------:R-:W-:Y:S02]  /*0900*/  IMAD.U32 R58, RZ, RZ, UR14 ;  /* 0x0000000eff3a7e24 */ /* 0x000fe4000f8e00ff */
[C---:B------:R-:W-:Y:S02]  /*0910*/  IMAD R10, R59.reuse, 0x4, R10 ;  /* 0x000000043b0a7824 */ /* 0x040fe400078e020a */
[----:B------:R-:W-:Y:S01]  /*0920*/  IMAD R48, R59, 0x4, R48 ;  /* 0x000000043b307824 */ /* 0x000fe200078e0230 */
[----:B---3--:R0:W-:Y:S01]  /*0930*/  @P0 STS.64 [R61], R44 ;  /* 0x0000002c3d000388 */ /* 0x0081e20000000a00 */
[----:B------:R-:W-:Y:S02]  /*0940*/  IMAD.U32 R59, RZ, RZ, UR8 ;  /* 0x00000008ff3b7e24 */ /* 0x000fe4000f8e00ff */
[----:B------:R-:W-:Y:S02]  /*0950*/  IMAD R43, R58, 0x4, R43 ;  /* 0x000000043a2b7824 */ /* 0x000fe400078e022b */
[----:B0-----:R-:W-:-:S02]  /*0960*/  IMAD.U32 R45, RZ, RZ, UR14 ;  /* 0x0000000eff2d7e24 */ /* 0x001fc4000f8e00ff */
[----:B------:R-:W-:Y:S02]  /*0970*/  IMAD.U32 R44, RZ, RZ, UR14 ;  /* 0x0000000eff2c7e24 */ /* 0x000fe4000f8e00ff */
[----:B------:R-:W-:Y:S02]  /*0980*/  IMAD R42, R45, 0x4, R42 ;  /* 0x000000042d2a7824 */ /* 0x000fe400078e022a */
[----:B------:R-:W-:Y:S02]  /*0990*/  IMAD R13, R44, 0x200, R13 ;  /* 0x000002002c0d7824 */ /* 0x000fe400078e020d */
[----:B------:R-:W-:Y:S02]  /*09a0*/  IMAD.U32 R45, RZ, RZ, UR8 ;  /* 0x00000008ff2d7e24 */ /* 0x000fe4000f8e00ff */
[----:B------:R-:W-:Y:S02]  /*09b0*/  IMAD.U32 R44, RZ, RZ, UR8 ;  /* 0x00000008ff2c7e24 */ /* 0x000fe4000f8e00ff */
[----:B------:R-:W-:-:S02]  /*09c0*/  IMAD R51, R58, 0x4, R51 ;  /* 0x000000043a337824 */ /* 0x000fc400078e0233 */
[C---:B------:R-:W-:Y:S02]  /*09d0*/  IMAD R12, R45.reuse, 0x4, R12 ;  /* 0x000000042d0c7824 */ /* 0x040fe400078e020c */
[----:B------:R-:W-:Y:S02]  /*09e0*/  IMAD R55, R44, 0x4, R55 ;  /* 0x000000042c377824 */ /* 0x000fe400078e0237 */
[----:B------:R-:W-:Y:S02]  /*09f0*/  IMAD R50, R45, 0x4, R50 ;  /* 0x000000042d327824 */ /* 0x000fe400078e0232 */
[----:B------:R-:W-:Y:S01]  /*0a00*/  IMAD R54, R59, 0x4, R54 ;  /* 0x000000043b367824 */ /* 0x000fe200078e0236 */
[----:B------:R-:W-:Y:S06]  /*0a10*/  BRA.U UP0, `(.L_x_4) ;  /* 0xfffffffd00087547 */ /* 0x000fec000b83ffff */
.L_x_3:
[----:B------:R-:W-:Y:S05]  /*0a20*/  BRA.U !UP1, `(.L_x_2) ;  /* 0x0000000109d07547 */ /* 0x000fea000b800000 */
[----:B------:R-:W0:Y:S01]  /*0a30*/  S2R R43, SR_CTAID.Y ;  /* 0x00000000002b7919 */ /* 0x000e220000002600 */
[----:B------:R-:W1:Y:S01]  /*0a40*/  LDC R10, c[0x0][0x380] ;  /* 0x0000e000ff0a7b82 */ /* 0x000e620000000800 */
[----:B------:R-:W-:Y:S01]  /*0a50*/  VIADD R42, R0, UR5 ;  /* 0x00000005002a7c36 */ /* 0x000fe20008000000 */
[----:B------:R-:W-:Y:S03]  /*0a60*/  BSSY.RECONVERGENT B1, `(.L_x_5) ;  /* 0x000000e000017945 */ /* 0x000fe60003800200 */
[----:B0-----:R-:W-:-:S05]  /*0a70*/  IMAD R43, R43, 0x40, R42 ;  /* 0x000000402b2b7824 */ /* 0x001fca00078e022a */
[----:B-1----:R-:W-:-:S04]  /*0a80*/  ISETP.GE.AND P0, PT, R43, R10, PT ;  /* 0x0000000a2b00720c */ /* 0x002fc80003f06270 */
[----:B------:R-:W-:-:S13]  /*0a90*/  ISETP.LT.U32.AND P0, PT, R42, 0x40, !P0 ;  /* 0x000000402a00780c */ /* 0x000fda0004701070 */
[----:B------:R-:W-:-:S05]  /*0aa0*/  @!P0 IMAD R11, R42, 0x80, R9 ;  /* 0x000000802a0b8824 */ /* 0x000fca00078e0209 */
[----:B------:R0:W-:Y:S01]  /*0ab0*/  @!P0 STS.64 [R11], RZ ;  /* 0x000000ff0b008388 */ /* 0x0001e20000000a00 */
[----:B------:R-:W-:Y:S05]  /*0ac0*/  @!P0 BRA `(.L_x_6) ;  /* 0x00000000001c8947 */ /* 0x000fea0003800000 */
[----:B------:R-:W1:Y:S01]  /*0ad0*/  LDC.64 R12, c[0x0][0x398] ;  /* 0x0000e600ff0c7b82 */ /* 0x000e620000000a00 */
[----:B------:R-:W0:Y:S02]  /*0ae0*/  LDCU UR5, c[0x0][0x3a0] ;  /* 0x00007400ff0577ac */ /* 0x000e240008000800 */
[----:B0-----:R-:W-:-:S04]  /*0af0*/  IMAD R11, R43, UR5, R8 ;  /* 0x000000052b0b7c24 */ /* 0x001fc8000f8e0208 */
[----:B-1----:R-:W-:-:S06]  /*0b00*/  IMAD.WIDE R12, R11, 0x8, R12 ;  /* 0x000000080b0c7825 */ /* 0x002fcc00078e020c */
[----:B------:R-:W2:Y:S01]  /*0b10*/  LDG.E.64.CONSTANT R12, desc[UR12][R12.64] ;  /* 0x0000000c0c0c7981 */ /* 0x000ea2000c1e9b00 */
[----:B------:R-:W-:-:S05]  /*0b20*/  IMAD R11, R42, 0x80, R9 ;  /* 0x000000802a0b7824 */ /* 0x000fca00078e0209 */
[----:B--2---:R1:W-:Y:S02]  /*0b30*/  STS.64 [R11], R12 ;  /* 0x0000000c0b007388 */ /* 0x0043e40000000a00 */
.L_x_6:
[----:B------:R-:W-:Y:S05]  /*0b40*/  BSYNC.RECONVERGENT B1 ;  /* 0x0000000000017941 */ /* 0x000fea0003800200 */
.L_x_5:
[----:B------:R-:W-:-:S09]  /*0b50*/  UISETP.NE.AND UP0, UPT, UR15, 0x1, UPT ;  /* 0x000000010f00788c */ /* 0x000fd2000bf05270 */
[----:B------:R-:W-:Y:S05]  /*0b60*/  BRA.U !UP0, `(.L_x_2) ;  /* 0x0000000108807547 */ /* 0x000fea000b800000 */
[----:B------:R-:W-:Y:S01]  /*0b70*/  VIADD R43, R43, UR14 ;  /* 0x0000000e2b2b7c36 */ /* 0x000fe20008000000 */
[----:B------:R-:W-:Y:S01]  /*0b80*/  BSSY.RECONVERGENT B1, `(.L_x_7) ;  /* 0x000000e000017945 */ /* 0x000fe20003800200 */
[----:B------:R-:W-:-:S03]  /*0b90*/  VIADD R42, R42, UR14 ;  /* 0x0000000e2a2a7c36 */ /* 0x000fc60008000000 */
[----:B------:R-:W-:-:S04]  /*0ba0*/  ISETP.GE.AND P0, PT, R43, R10, PT ;  /* 0x0000000a2b00720c */ /* 0x000fc80003f06270 */
[----:B------:R-:W-:-:S13]  /*0bb0*/  ISETP.LT.U32.AND P0, PT, R42, 0x40, !P0 ;  /* 0x000000402a00780c */ /* 0x000fda0004701070 */
[----:B01----:R-:W-:-:S05]  /*0bc0*/  @!P0 IMAD R11, R42, 0x80, R9 ;  /* 0x000000802a0b8824 */ /* 0x003fca00078e0209 */
        /* <DEDUP_REMOVED lines=9> */
.L_x_8:
[----:B------:R-:W-:Y:S05]  /*0c60*/  BSYNC.RECONVERGENT B1 ;  /* 0x0000000000017941 */ /* 0x000fea0003800200 */
.L_x_7:
[----:B------:R-:W-:-:S09]  /*0c70*/  UISETP.NE.AND UP0, UPT, UR15, 0x2, UPT ;  /* 0x000000020f00788c */ /* 0x000fd2000bf05270 */
[----:B------:R-:W-:Y:S05]  /*0c80*/  BRA.U !UP0, `(.L_x_2) ;  /* 0x0000000108387547 */ /* 0x000fea000b800000 */
[----:B-1----:R-:W-:Y:S02]  /*0c90*/  VIADD R13, R43, UR14 ;  /* 0x0000000e2b0d7c36 */ /* 0x002fe40008000000 */
[----:B------:R-:W-:-:S03]  /*0ca0*/  VIADD R42, R42, UR14 ;  /* 0x0000000e2a2a7c36 */ /* 0x000fc60008000000 */
[----:B------:R-:W-:-:S04]  /*0cb0*/  ISETP.GE.AND P0, PT, R13, R10, PT ;  /* 0x0000000a0d00720c */ /* 0x000fc80003f06270 */
[----:B------:R-:W-:-:S13]  /*0cc0*/  ISETP.LT.U32.AND P0, PT, R42, 0x40, !P0 ;  /* 0x000000402a00780c */ /* 0x000fda0004701070 */
[----:B------:R-:W-:-:S05]  /*0cd0*/  @!P0 IMAD R10, R42, 0x80, R9 ;  /* 0x000000802a0a8824 */ /* 0x000fca00078e0209 */
[----:B------:R2:W-:Y:S01]  /*0ce0*/  @!P0 STS.64 [R10], RZ ;  /* 0x000000ff0a008388 */ /* 0x0005e20000000a00 */
[----:B------:R-:W-:Y:S05]  /*0cf0*/  @!P0 BRA `(.L_x_2) ;  /* 0x00000000001c8947 */ /* 0x000fea0003800000 */
[----:B0-2---:R-:W0:Y:S01]  /*0d00*/  LDC.64 R10, c[0x0][0x398] ;  /* 0x0000e600ff0a7b82 */ /* 0x005e220000000a00 */
[----:B------:R-:W1:Y:S02]  /*0d10*/  LDCU UR5, c[0x0][0x3a0] ;  /* 0x00007400ff0577ac */ /* 0x000e640008000800 */
[----:B-1----:R-:W-:-:S04]  /*0d20*/  IMAD R13, R13, UR5, R8 ;  /* 0x000000050d0d7c24 */ /* 0x002fc8000f8e0208 */
[----:B0-----:R-:W-:-:S06]  /*0d30*/  IMAD.WIDE R10, R13, 0x8, R10 ;  /* 0x000000080d0a7825 */ /* 0x001fcc00078e020a */
[----:B------:R-:W2:Y:S01]  /*0d40*/  LDG.E.64.CONSTANT R10, desc[UR12][R10.64] ;  /* 0x0000000c0a0a7981 */ /* 0x000ea2000c1e9b00 */
[----:B------:R-:W-:-:S05]  /*0d50*/  IMAD R9, R42, 0x80, R9 ;  /* 0x000000802a097824 */ /* 0x000fca00078e0209 */
[----:B--2---:R3:W-:Y:S02]  /*0d60*/  STS.64 [R9], R10 ;  /* 0x0000000a09007388 */ /* 0x0047e40000000a00 */
.L_x_2:
[----:B------:R-:W-:Y:S05]  /*0d70*/  BSYNC.RECONVERGENT B0 ;  /* 0x0000000000007941 */ /* 0x000fea0003800200 */
.L_x_1:
[----:B------:R-:W4:Y:S02]  /*0d80*/  LDCU UR11, c[0x0][0x360] ;  /* 0x00006c00ff0b77ac */ /* 0x000f240008000800 */
[----:B----4-:R-:W-:-:S05]  /*0d90*/  VIADD R7, R7, UR11 ;  /* 0x0000000b07077c36 */ /* 0x010fca0008000000 */
[----:B------:R-:W-:-:S13]  /*0da0*/  ISETP.GE.U32.AND P0, PT, R7, 0x10, PT ;  /* 0x000000100700780c */ /* 0x000fda0003f06070 */
[----:B------:R-:W-:Y:S05]  /*0db0*/  @!P0 BRA `(.L_x_9) ;  /* 0xfffffff4007c8947 */ /* 0x000fea000383ffff */
[----:B------:R-:W-:-:S05]  /*0dc0*/  UMOV UR5, URZ ;  /* 0x000000ff00057c82 */ /* 0x000fca0008000000 */
.L_x_18:
[----:B----4-:R-:W4:Y:S01]  /*0dd0*/  S2R R7, SR_CTAID.X ;  /* 0x0000000000077919 */ /* 0x010f220000002500 */
[----:B------:R-:W5:Y:S01]  /*0de0*/  LDCU UR6, c[0x0][0x384] ;  /* 0x00007080ff0677ac */ /* 0x000f620008000800 */
[----:B------:R-:W-:Y:S01]  /*0df0*/  VIADD R8, R2, UR5 ;  /* 0x0000000502087c36 */ /* 0x000fe20008000000 */
[----:B------:R-:W-:Y:S01]  /*0e00*/  BSSY.RECONVERGENT B0, `(.L_x_10) ;  /* 0x000007b000007945 */ /* 0x000fe20003800200 */
[----:B------:R-:W-:-:S04]  /*0e10*/  UIADD3 UR5, UPT, UPT, UR11, UR5, URZ ;  /* 0x000000050b057290 */ /* 0x000fc8000fffe0ff */
[----:B------:R-:W-:Y:S01]  /*0e20*/  UISETP.GE.U32.AND UP0, UPT, UR5, 0x40, UPT ;  /* 0x000000400500788c */ /* 0x000fe2000bf06070 */
[----:B----4-:R-:W-:-:S05]  /*0e30*/  IMAD R7, R7, 0x40, R8 ;  /* 0x0000004007077824 */ /* 0x010fca00078e0208 */
[----:B-----5:R-:W-:-:S04]  /*0e40*/  ISETP.GE.AND P0, PT, R7, UR6, PT ;  /* 0x0000000607007c0c */ /* 0x020fc8000bf06270 */
[----:B------:R-:W-:-:S13]  /*0e50*/  ISETP.GT.U32.OR P0, PT, R8, 0x3f, P0 ;  /* 0x0000003f0800780c */ /* 0x000fda0000704470 */
[----:B01----:R-:W-:Y:S05]  /*0e60*/  @P0 BRA `(.L_x_11) ;  /* 0x0000000400d00947 */ /* 0x003fea0003800000 */
[----:B------:R-:W4:Y:S01]  /*0e70*/  S2UR UR7, SR_CgaCtaId ;  /* 0x00000000000779c3 */ /* 0x000f220000008800 */
[----:B------:R-:W-:Y:S01]  /*0e80*/  UMOV UR6, 0x400 ;  /* 0x0000040000067882 */ /* 0x000fe20000000000 */
[----:B------:R-:W-:Y:S02]  /*0e90*/  UISETP.GT.U32.AND UP2, UPT, UR14, 0x5, UPT ;  /* 0x000000050e00788c */ /* 0x000fe4000bf44070 */
[----:B------:R-:W-:Y:S02]  /*0ea0*/  UIADD3 UR6, UPT, UPT, UR6, 0x2000, URZ ;  /* 0x0000200006067890 */ /* 0x000fe4000fffe0ff */
[----:B------:R-:W-:Y:S02]  /*0eb0*/  UISETP.NE.AND UP1, UPT, UR16, URZ, UPT ;  /* 0x000000ff1000728c */ /* 0x000fe4000bf25270 */
[----:B----4-:R-:W-:-:S03]  /*0ec0*/  ULEA UR7, UR7, UR6, 0x18 ;  /* 0x0000000607077291 */ /* 0x010fc6000f8ec0ff */
[----:B------:R-:W-:-:S03]  /*0ed0*/  UMOV UR6, URZ ;  /* 0x000000ff00067c82 */ /* 0x000fc60008000000 */
[----:B------:R-:W-:Y:S01]  /*0ee0*/  LEA R8, R8, UR7, 0x3 ;  /* 0x0000000708087c11 */ /* 0x000fe2000f8e18ff */
[----:B------:R-:W-:Y:S06]  /*0ef0*/  BRA.U UP2, `(.L_x_12) ;  /* 0x0000000102dc7547 */ /* 0x000fec000b800000 */
[----:B------:R-:W4:Y:S01]  /*0f00*/  LDCU UR17, c[0x0][0x388] ;  /* 0x00007100ff1177ac */ /* 0x000f220008000800 */
[----:B------:R-:W-:Y:S01]  /*0f10*/  UMOV UR6, URZ ;  /* 0x000000ff00067c82 */ /* 0x000fe20008000000 */
[----:B------:R-:W-:-:S05]  /*0f20*/  UMOV UR7, URZ ;  /* 0x000000ff00077c82 */ /* 0x000fca0008000000 */
.L_x_13:
[----:B0--3--:R-:W-:-:S04]  /*0f30*/  VIADD R9, R0, UR6 ;  /* 0x0000000600097c36 */ /* 0x009fc80008000000 */
[C---:B------:R-:W-:Y:S02]  /*0f40*/  VIADD R57, R9.reuse, UR4 ;  /* 0x0000000409397c36 */ /* 0x040fe40008000000 */
[----:B01----:R-:W-:Y:S02]  /*0f50*/  VIADD R11, R9, UR14 ;  /* 0x0000000e090b7c36 */ /* 0x003fe40008000000 */
[C---:B------:R-:W-:Y:S01]  /*0f60*/  VIADD R12, R57.reuse, UR14 ;  /* 0x0000000e390c7c36 */ /* 0x040fe20008000000 */
[----:B----4-:R-:W-:Y:S01]  /*0f70*/  ISETP.GE.AND P0, PT, R57, UR17, PT ;  /* 0x0000001139007c0c */ /* 0x010fe2000bf06270 */
[----:B------:R-:W-:Y:S02]  /*0f80*/  VIADD R55, R11, UR14 ;  /* 0x0000000e0b377c36 */ /* 0x000fe40008000000 */
[C---:B------:R-:W-:Y:S01]  /*0f90*/  VIADD R56, R12.reuse, UR14 ;  /* 0x0000000e0c387c36 */ /* 0x040fe20008000000 */
[----:B------:R-:W-:Y:S01]  /*0fa0*/  ISETP.GT.U32.OR P0, PT, R9, 0xf, P0 ;  /* 0x0000000f0900780c */ /* 0x000fe20000704470 */
[----:B------:R-:W-:Y:S01]  /*0fb0*/  VIADD R51, R55, UR14 ;  /* 0x0000000e37337c36 */ /* 0x000fe20008000000 */
[----:B------:R-:W-:Y:S01]  /*0fc0*/  ISETP.GE.AND P1, PT, R12, UR17, PT ;  /* 0x000000110c007c0c */ /* 0x000fe2000bf26270 */
[C---:B------:R-:W-:Y:S01]  /*0fd0*/  VIADD R54, R56.reuse, UR14 ;  /* 0x0000000e38367c36 */ /* 0x040fe20008000000 */
[----:B------:R-:W-:-:S02]  /*0fe0*/  ISETP.GE.AND P2, PT, R56, UR17, PT ;  /* 0x0000001138007c0c */ /* 0x000fc4000bf46270 */
[----:B------:R-:W-:Y:S02]  /*0ff0*/  ISETP.LT.U32.AND P1, PT, R11, 0x10, !P1 ;  /* 0x000000100b00780c */ /* 0x000fe40004f21070 */
[----:B------:R-:W-:Y:S02]  /*1000*/  ISETP.GE.AND P3, PT, R54, UR17, PT ;  /* 0x0000001136007c0c */ /* 0x000fe4000bf66270 */
[----:B------:R-:W-:Y:S02]  /*1010*/  ISETP.LT.U32.AND P2, PT, R55, 0x10, !P2 ;  /* 0x000000103700780c */ /* 0x000fe40005741070 */
[----:B------:R-:W-:Y:S01]  /*1020*/  ISETP.LT.U32.AND P3, PT, R51, 0x10, !P3 ;  /* 0x000000103300780c */ /* 0x000fe20005f61070 */
[----:B--2---:R-:W0:Y:S08]  /*1030*/  @!P0 LDC R10, c[0x0][0x3b0] ;  /* 0x0000ec00ff0a8b82 */ /* 0x004e300000000800 */
[----:B------:R-:W1:Y:S08]  /*1040*/  @P1 LDC R59, c[0x0][0x3b0] ;  /* 0x0000ec00ff3b1b82 */ /* 0x000e700000000800 */
[----:B------:R-:W2:Y:S01]  /*1050*/  @!P0 LDC.64 R44, c[0x0][0x3a8] ;  /* 0x0000ea00ff2c8b82 */ /* 0x000ea20000000a00 */
[----:B0-----:R-:W-:-:S07]  /*1060*/  @!P0 IMAD R57, R57, R10, R7 ;  /* 0x0000000a39398224 */ /* 0x001fce00078e0207 */
[----:B------:R-:W0:Y:S01]  /*1070*/  @P1 LDC.64 R48, c[0x0][0x3a8] ;  /* 0x0000ea00ff301b82 */ /* 0x000e220000000a00 */
[----:B-1----:R-:W-:-:S07]  /*1080*/  @P1 IMAD R59, R12, R59, R7 ;  /* 0x0000003b0c3b1224 */ /* 0x002fce00078e0207 */
[----:B------:R-:W1:Y:S01]  /*1090*/  @P2 LDC R10, c[0x0][0x3b0] ;  /* 0x0000ec00ff0a2b82 */ /* 0x000e620000000800 */
[----:B--2---:R-:W-:-:S07]  /*10a0*/  @!P0 IMAD.WIDE R44, R57, 0x8, R44 ;  /* 0x00000008392c8825 */ /* 0x004fce00078e022c */
[----:B------:R-:W2:Y:S01]  /*10b0*/  @P3 LDC R50, c[0x0][0x3b0] ;  /* 0x0000ec00ff323b82 */ /* 0x000ea20000000800 */
[----:B------:R-:W3:Y:S07]  /*10c0*/  @!P0 LDG.E.64.CONSTANT R44, desc[UR12][R44.64] ;  /* 0x0000000c2c2c8981 */ /* 0x000eee000c1e9b00 */
[----:B------:R-:W4:Y:S01]  /*10d0*/  @P2 LDC.64 R12, c[0x0][0x3a8] ;  /* 0x0000ea00ff0c2b82 */ /* 0x000f220000000a00 */
[----:B0-----:R-:W-:-:S06]  /*10e0*/  @P1 IMAD.WIDE R48, R59, 0x8, R48 ;  /* 0x000000083b301825 */ /* 0x001fcc00078e0230 */
[----:B------:R-:W5:Y:S01]  /*10f0*/  @P1 LDG.E.64.CONSTANT R48, desc[UR12][R48.64] ;  /* 0x0000000c30301981 */ /* 0x000f62000c1e9b00 */
[----:B------:R-:W0:Y:S01]  /*1100*/  @P3 LDC.64 R42, c[0x0][0x3a8] ;  /* 0x0000ea00ff2a3b82 */ /* 0x000e220000000a00 */
[--C-:B-1----:R-:W-:Y:S02]  /*1110*/  @P2 IMAD R57, R56, R10, R7.reuse ;  /* 0x0000000a38392224 */ /* 0x102fe400078e0207 */
[----:B--2---:R-:W-:Y:S02]  /*1120*/  @P3 IMAD R59, R54, R50, R7 ;  /* 0x00000032363b3224 */ /* 0x004fe400078e0207 */
[----:B----4-:R-:W-:-:S06]  /*1130*/  @P2 IMAD.WIDE R12, R57, 0x8, R12 ;  /* 0x00000008390c2825 */ /* 0x010fcc00078e020c */
[----:B------:R-:W2:Y:S01]  /*1140*/  @P2 LDG.E.64.CONSTANT R12, desc[UR12][R12.64] ;  /* 0x0000000c0c0c2981 */ /* 0x000ea2000c1e9b00 */
[----:B0-----:R-:W-:-:S06]  /*1150*/  @P3 IMAD.WIDE R42, R59, 0x8, R42 ;  /* 0x000000083b2a3825 */ /* 0x001fcc00078e022a */
[----:B------:R-:W4:Y:S01]  /*1160*/  @P3 LDG.E.64.CONSTANT R42, desc[UR12][R42.64] ;  /* 0x0000000c2a2a3981 */ /* 0x000f22000c1e9b00 */
[--C-:B------:R-:W-:Y:S02]  /*1170*/  IMAD R9, R9, 0x200, R8.reuse ;  /* 0x0000020009097824 */ /* 0x100fe400078e0208 */
[--C-:B------:R-:W-:Y:S02]  /*1180*/  IMAD R11, R11, 0x200, R8.reuse ;  /* 0x000002000b0b7824 */ /* 0x100fe400078e0208 */
[--C-:B------:R-:W-:Y:S02]  /*1190*/  IMAD R55, R55, 0x200, R8.reuse ;  /* 0x0000020037377824 */ /* 0x100fe400078e0208 */
[----:B------:R-:W-:Y:S01]  /*11a0*/  IMAD R51, R51, 0x200, R8 ;  /* 0x0000020033337824 */ /* 0x000fe200078e0208 */
[----:B------:R-:W-:-:S04]  /*11b0*/  UIADD3 UR7, UPT, UPT, UR7, 0x4, URZ ;  /* 0x0000000407077890 */ /* 0x000fc8000fffe0ff */
[----:B------:R-:W-:Y:S02]  /*11c0*/  UISETP.NE.AND UP2, UPT, UR7, UR10, UPT ;  /* 0x0000000a0700728c */ /* 0x000fe4000bf45270 */
[----:B------:R-:W-:Y:S01]  /*11d0*/  ULEA UR6, UR14, UR6, 0x2 ;  /* 0x000000060e067291 */ /* 0x000fe2000f8e10ff */
[----:B---3--:R0:W-:Y:S04]  /*11e0*/  @!P0 STS.64 [R9], R44 ;  /* 0x0000002c09008388 */ /* 0x0081e80000000a00 */
[----:B------:R0:W-:Y:S04]  /*11f0*/  @P0 STS.64 [R9], RZ ;  /* 0x000000ff09000388 */ /* 0x0001e80000000a00 */
[----:B------:R0:W-:Y:S04]  /*1200*/  @!P1 STS.64 [R11], RZ ;  /* 0x000000ff0b009388 */ /* 0x0001e80000000a00 */
[----:B-----5:R0:W-:Y:S04]  /*1210*/  @P1 STS.64 [R11], R48 ;  /* 0x000000300b001388 */ /* 0x0201e80000000a00 */
[----:B------:R0:W-:Y:S04]  /*1220*/  @!P2 STS.64 [R55], RZ ;  /* 0x000000ff3700a388 */ /* 0x0001e80000000a00 */
[----:B--2---:R0:W-:Y:S04]  /*1230*/  @P2 STS.64 [R55], R12 ;  /* 0x0000000c37002388 */ /* 0x0041e80000000a00 */
[----:B------:R0:W-:Y:S04]  /*1240*/  @!P3 STS.64 [R51], RZ ;  /* 0x000000ff3300b388 */ /* 0x0001e80000000a00 */
[----:B----4-:R0:W-:Y:S01]  /*1250*/  @P3 STS.64 [R51], R42 ;  /* 0x0000002a33003388 */ /* 0x0101e20000000a00 */
[----:B------:R-:W-:Y:S05]  /*1260*/  BRA.U UP2, `(.L_x_13) ;  /* 0xfffffffd02307547 */ /* 0x000fea000b83ffff */
.L_x_12:
[----:B------:R-:W-:Y:S05]  /*1270*/  BRA.U !UP1, `(.L_x_11) ;  /* 0x0000000109cc7547 */ /* 0x000fea000b800000 */
[----:B0--3--:R-:W0:Y:S01]  /*1280*/  LDC R9, c[0x0][0x388] ;  /* 0x0000e200ff097b82 */ /* 0x009e220000000800 */
[----:B------:R-:W-:Y:S01]  /*1290*/  VIADD R43, R0, UR6 ;  /* 0x00000006002b7c36 */ /* 0x000fe20008000000 */
[----:B------:R-:W-:Y:S03]  /*12a0*/  BSSY.RECONVERGENT B1, `(.L_x_14) ;  /* 0x000000e000017945 */ /* 0x000fe60003800200 */
[----:B-1----:R-:W-:-:S05]  /*12b0*/  VIADD R12, R43, UR4 ;  /* 0x000000042b0c7c36 */ /* 0x002fca0008000000 */
[----:B0-----:R-:W-:-:S04]  /*12c0*/  ISETP.GE.AND P0, PT, R12, R9, PT ;  /* 0x000000090c00720c */ /* 0x001fc80003f06270 */
[----:B------:R-:W-:-:S13]  /*12d0*/  ISETP.LT.U32.AND P0, PT, R43, 0x10, !P0 ;  /* 0x000000102b00780c */ /* 0x000fda0004701070 */
[----:B--2---:R-:W-:-:S05]  /*12e0*/  @!P0 IMAD R10, R43, 0x200, R8 ;  /* 0x000002002b0a8824 */ /* 0x004fca00078e0208 */
[----:B------:R0:W-:Y:S01]  /*12f0*/  @!P0 STS.64 [R10], RZ ;  /* 0x000000ff0a008388 */ /* 0x0001e20000000a00 */
[----:B------:R-:W-:Y:S05]  /*1300*/  @!P0 BRA `(.L_x_15) ;  /* 0x00000000001c8947 */ /* 0x000fea0003800000 */
[----:B0-----:R-:W0:Y:S01]  /*1310*/  LDC.64 R10, c[0x0][0x3a8] ;  /* 0x0000ea00ff0a7b82 */ /* 0x001e220000000a00 */
[----:B------:R-:W1:Y:S02]  /*1320*/  LDCU UR6, c[0x0][0x3b0] ;  /* 0x00007600ff0677ac */ /* 0x000e640008000800 */
[----:B-1----:R-:W-:-:S04]  /*1330*/  IMAD R13, R12, UR6, R7 ;  /* 0x000000060c0d7c24 */ /* 0x002fc8000f8e0207 */
[----:B0-----:R-:W-:-:S06]  /*1340*/  IMAD.WIDE R10, R13, 0x8, R10 ;  /* 0x000000080d0a7825 */ /* 0x001fcc00078e020a */
[----:B------:R-:W2:Y:S01]  /*1350*/  LDG.E.64.CONSTANT R10, desc[UR12][R10.64] ;  /* 0x0000000c0a0a7981 */ /* 0x000ea2000c1e9b00 */
[----:B------:R-:W-:-:S05]  /*1360*/  IMAD R13, R43, 0x200, R8 ;  /* 0x000002002b0d7824 */ /* 0x000fca00078e0208 */
[----:B--2---:R1:W-:Y:S02]  /*1370*/  STS.64 [R13], R10 ;  /* 0x0000000a0d007388 */ /* 0x0043e40000000a00 */
.L_x_15:
[----:B------:R-:W-:Y:S05]  /*1380*/  BSYNC.RECONVERGENT B1 ;  /* 0x0000000000017941 */ /* 0x000fea0003800200 */
.L_x_14:
        /* <DEDUP_REMOVED lines=17> */
.L_x_17:
[----:B------:R-:W-:Y:S05]  /*14a0*/  BSYNC.RECONVERGENT B1 ;  /* 0x0000000000017941 */ /* 0x000fea0003800200 */
.L_x_16:
[----:B------:R-:W-:-:S09]  /*14b0*/  UISETP.NE.AND UP1, UPT, UR16, 0x2, UPT ;  /* 0x000000021000788c */ /* 0x000fd2000bf25270 */
[----:B------:R-:W-:Y:S05]  /*14c0*/  BRA.U !UP1, `(.L_x_11) ;  /* 0x0000000109387547 */ /* 0x000fea000b800000 */
[----:B------:R-:W-:Y:S02]  /*14d0*/  VIADD R12, R12, UR14 ;  /* 0x0000000e0c0c7c36 */ /* 0x000fe40008000000 */
[----:B------:R-:W-:-:S03]  /*14e0*/  VIADD R43, R43, UR14 ;  /* 0x0000000e2b2b7c36 */ /* 0x000fc60008000000 */
[----:B------:R-:W-:-:S04]  /*14f0*/  ISETP.GE.AND P0, PT, R12, R9, PT ;  /* 0x000000090c00720c */ /* 0x000fc80003f06270 */
[----:B------:R-:W-:-:S13]  /*1500*/  ISETP.LT.U32.AND P0, PT, R43, 0x10, !P0 ;  /* 0x000000102b00780c */ /* 0x000fda0004701070 */
[----:B------:R-:W-:-:S05]  /*1510*/  @!P0 IMAD R9, R43, 0x200, R8 ;  /* 0x000002002b098824 */ /* 0x000fca00078e0208 */
[----:B------:R4:W-:Y:S01]  /*1520*/  @!P0 STS.64 [R9], RZ ;  /* 0x000000ff09008388 */ /* 0x0009e20000000a00 */
[----:B------:R-:W-:Y:S05]  /*1530*/  @!P0 BRA `(.L_x_11) ;  /* 0x00000000001c8947 */ /* 0x000fea0003800000 */
[----:B01----:R-:W0:Y:S01]  /*1540*/  LDC.64 R10, c[0x0][0x3a8] ;  /* 0x0000ea00ff0a7b82 */ /* 0x003e220000000a00 */
[----:B------:R-:W1:Y:S02]  /*1550*/  LDCU UR6, c[0x0][0x3b0] ;  /* 0x00007600ff0677ac */ /* 0x000e640008000800 */
[----:B-1----:R-:W-:-:S04]  /*1560*/  IMAD R7, R12, UR6, R7 ;  /* 0x000000060c077c24 */ /* 0x002fc8000f8e0207 */
[----:B0-----:R-:W-:-:S06]  /*1570*/  IMAD.WIDE R10, R7, 0x8, R10 ;  /* 0x00000008070a7825 */ /* 0x001fcc00078e020a */
[----:B------:R-:W2:Y:S01]  /*1580*/  LDG.E.64.CONSTANT R10, desc[UR12][R10.64] ;  /* 0x0000000c0a0a7981 */ /* 0x000ea2000c1e9b00 */
[----:B------:R-:W-:-:S05]  /*1590*/  IMAD R43, R43, 0x200, R8 ;  /* 0x000002002b2b7824 */ /* 0x000fca00078e0208 */
[----:B--2---:R0:W-:Y:S02]  /*15a0*/  STS.64 [R43], R10 ;  /* 0x0000000a2b007388 */ /* 0x0041e40000000a00 */
.L_x_11:
[----:B------:R-:W-:Y:S05]  /*15b0*/  BSYNC.RECONVERGENT B0 ;  /* 0x0000000000007941 */ /* 0x000fea0003800200 */
.L_x_10:
[----:B------:R-:W-:Y:S05]  /*15c0*/  BRA.U !UP0, `(.L_x_18) ;  /* 0xfffffff908007547 */ /* 0x000fea000b83ffff */
[----:B------:R-:W-:Y:S01]  /*15d0*/  BAR.SYNC.DEFER_BLOCKING 0x0 ;  /* 0x0000000000007b1d */ /* 0x000fe20000010000 */
[----:B------:R-:W-:Y:S02]  /*15e0*/  ISETP.GT.U32.AND P0, PT, R0, 0xf, PT ;  /* 0x0000000f0000780c */ /* 0x000fe40003f04070 */
[----:B0-----:R-:W-:Y:S02]  /*15f0*/  CS2R R50, SRZ ;  /* 0x0000000000327805 */ /* 0x001fe4000001ff00 */
[----:B------:R-:W-:Y:S02]  /*1600*/  ISETP.GT.U32.AND P1, PT, R2, 0xf, PT ;  /* 0x0000000f0200780c */ /* 0x000fe40003f24070 */
[----:B-1----:R-:W-:Y:S02]  /*1610*/  CS2R R12, SRZ ;  /* 0x00000000000c7805 */ /* 0x002fe4000001ff00 */
[----:B--23--:R-:W-:Y:S02]  /*1620*/  CS2R R10, SRZ ;  /* 0x00000000000a7805 */ /* 0x00cfe4000001ff00 */
[----:B----4-:R-:W-:-:S02]  /*1630*/  CS2R R8, SRZ ;  /* 0x0000000000087805 */ /* 0x010fc4000001ff00 */
[----:B------:R-:W-:Y:S02]  /*1640*/  CS2R R44, SRZ ;  /* 0x00000000002c7805 */ /* 0x000fe4000001ff00 */
[----:B------:R-:W-:Y:S02]  /*1650*/  CS2R R48, SRZ ;  /* 0x0000000000307805 */ /* 0x000fe4000001ff00 */
[----:B------:R-:W-:Y:S02]  /*1660*/  CS2R R42, SRZ ;  /* 0x00000000002a7805 */ /* 0x000fe4000001ff00 */
[----:B------:R-:W-:Y:S02]  /*1670*/  CS2R R54, SRZ ;  /* 0x0000000000367805 */ /* 0x000fe4000001ff00 */
[----:B------:R-:W-:Y:S02]  /*1680*/  CS2R R58, SRZ ;  /* 0x00000000003a7805 */ /* 0x000fe4000001ff00 */
[----:B------:R-:W-:Y:S01]  /*1690*/  CS2R R56, SRZ ;  /* 0x0000000000387805 */ /* 0x000fe2000001ff00 */
[----:B------:R-:W0:Y:S01]  /*16a0*/  LDCU UR5, c[0x0][0x388] ;  /* 0x00007100ff0577ac */ /* 0x000e220008000800 */
[----:B------:R-:W-:Y:S01]  /*16b0*/  UIADD3 UR4, UPT, UPT, UR4, 0x10, URZ ;  /* 0x0000001004047890 */ /* 0x000fe2000fffe0ff */
[----:B------:R-:W-:Y:S04]  /*16c0*/  @!P0 LDS.64 R50, [R6] ;  /* 0x0000000006328984 */ /* 0x000fe80000000a00 */
[----:B------:R-:W1:Y:S01]  /*16d0*/  @!P1 LDS.64 R12, [R3] ;  /* 0x00000000030c9984 */ /* 0x000e620000000a00 */
[----:B0-----:R-:W-:-:S03]  /*16e0*/  UISETP.GE.AND UP0, UPT, UR4, UR5, UPT ;  /* 0x000000050400728c */ /* 0x001fc6000bf06270 */
[----:B------:R-:W0:Y:S04]  /*16f0*/  @!P1 LDS.64 R10, [R3+0x8] ;  /* 0x00000800030a9984 */ /* 0x000e280000000a00 */
[----:B------:R-:W2:Y:S04]  /*1700*/  @!P1 LDS.64 R8, [R3+0x10] ;  /* 0x0000100003089984 */ /* 0x000ea80000000a00 */
[----:B------:R-:W3:Y:S04]  /*1710*/  @!P1 LDS.64 R44, [R3+0x18] ;  /* 0x00001800032c9984 */ /* 0x000ee80000000a00 */
[----:B------:R-:W4:Y:S04]  /*1720*/  @!P0 LDS.64 R48, [R6+0x80] ;  /* 0x0000800006308984 */ /* 0x000f280000000a00 */
[----:B------:R-:W5:Y:S04]  /*1730*/  @!P0 LDS.64 R42, [R6+0x100] ;  /* 0x00010000062a8984 */ /* 0x000f680000000a00 */
[----:B------:R-:W5:Y:S04]  /*1740*/  @!P0 LDS.64 R54, [R6+0x180] ;  /* 0x0001800006368984 */ /* 0x000f680000000a00 */
[----:B------:R-:W-:Y:S04]  /*1750*/  @!P0 LDS.64 R58, [R6+0x8] ;  /* 0x00000800063a8984 */ /* 0x000fe80000000a00 */
[----:B------:R-:W-:Y:S01]  /*1760*/  @!P0 LDS.64 R56, [R6+0x88] ;  /* 0x0000880006388984 */ /* 0x000fe20000000a00 */
[----:B-1----:R-:W-:-:S02]  /*1770*/  DFMA R14, R12, R50, R14 ;  /* 0x000000320c0e722b */ /* 0x002fc4000000000e */
[-C--:B0-----:R-:W-:Y:S02]  /*1780*/  DFMA R16, R10, R50.reuse, R16 ;  /* 0x000000320a10722b */ /* 0x081fe40000000010 */
[-C--:B--2---:R-:W-:Y:S02]  /*1790*/  DFMA R18, R8, R50.reuse, R18 ;  /* 0x000000320812722b */ /* 0x084fe40000000012 */
[----:B---3--:R-:W-:Y:S01]  /*17a0*/  DFMA R20, R44, R50, R20 ;  /* 0x000000322c14722b */ /* 0x008fe20000000014 */
[----:B------:R-:W-:Y:S01]  /*17b0*/  CS2R R50, SRZ ;  /* 0x0000000000327805 */ /* 0x000fe2000001ff00 */
[-C--:B----4-:R-:W-:Y:S02]  /*17c0*/  DFMA R22, R12, R48.reuse, R22 ;  /* 0x000000300c16722b */ /* 0x090fe40000000016 */
[-C--:B------:R-:W-:Y:S02]  /*17d0*/  DFMA R24, R10, R48.reuse, R24 ;  /* 0x000000300a18722b */ /* 0x080fe40000000018 */
[-C--:B------:R-:W-:Y:S01]  /*17e0*/  DFMA R26, R8, R48.reuse, R26 ;  /* 0x00000030081a722b */ /* 0x080fe2000000001a */
[----:B------:R-:W0:Y:S01]  /*17f0*/  @!P1 LDS.64 R50, [R3+0x218] ;  /* 0x0002180003329984 */ /* 0x000e220000000a00 */
[----:B------:R-:W-:-:S02]  /*1800*/  DFMA R28, R44, R48, R28 ;  /* 0x000000302c1c722b */ /* 0x000fc4000000001c */
[-C--:B-----5:R-:W-:Y:S01]  /*1810*/  DFMA R30, R12, R42.reuse, R30 ;  /* 0x0000002a0c1e722b */ /* 0x0a0fe2000000001e */
[----:B------:R-:W-:Y:S01]  /*1820*/  CS2R R48, SRZ ;  /* 0x0000000000307805 */ /* 0x000fe2000001ff00 */
[-C--:B------:R-:W-:Y:S02]  /*1830*/  DFMA R32, R10, R42.reuse, R32 ;  /* 0x0000002a0a20722b */ /* 0x080fe40000000020 */
[-C--:B------:R-:W-:Y:S02]  /*1840*/  DFMA R34, R8, R42.reuse, R34 ;  /* 0x0000002a0822722b */ /* 0x080fe40000000022 */
[----:B------:R-:W-:Y:S01]  /*1850*/  DFMA R36, R44, R42, R36 ;  /* 0x0000002a2c24722b */ /* 0x000fe20000000024 */
[----:B------:R-:W-:Y:S01]  /*1860*/  @!P0 LDS.64 R48, [R6+0x188] ;  /* 0x0001880006308984 */ /* 0x000fe20000000a00 */
[-C--:B------:R-:W-:Y:S01]  /*1870*/  DFMA R38, R12, R54.reuse, R38 ;  /* 0x000000360c26722b */ /* 0x080fe20000000026 */
[----:B------:R-:W-:Y:S01]  /*1880*/  CS2R R42, SRZ ;  /* 0x00000000002a7805 */ /* 0x000fe2000001ff00 */
[-C--:B------:R-:W-:Y:S01]  /*1890*/  DFMA R40, R10, R54.reuse, R40 ;  /* 0x000000360a28722b */ /* 0x080fe20000000028 */
[----:B------:R-:W-:Y:S01]  /*18a0*/  CS2R R12, SRZ ;  /* 0x00000000000c7805 */ /* 0x000fe2000001ff00 */
[----:B------:R-:W-:Y:S01]  /*18b0*/  DFMA R46, R8, R54, R46 ;  /* 0x00000036082e722b */ /* 0x000fe2000000002e */
[----:B------:R-:W-:-:S02]  /*18c0*/  CS2R R10, SRZ ;  /* 0x00000000000a7805 */ /* 0x000fc4000001ff00 */
[----:B------:R-:W-:Y:S01]  /*18d0*/  CS2R R8, SRZ ;  /* 0x0000000000087805 */ /* 0x000fe2000001ff00 */
[----:B------:R-:W1:Y:S01]  /*18e0*/  @!P0 LDS.64 R42, [R6+0x108] ;  /* 0x00010800062a8984 */ /* 0x000e620000000a00 */
[----:B------:R-:W-:Y:S01]  /*18f0*/  DFMA R52, R44, R54, R52 ;  /* 0x000000362c34722b */ /* 0x000fe20000000034 */
[----:B------:R-:W-:Y:S02]  /*1900*/  CS2R R54, SRZ ;  /* 0x0000000000367805 */ /* 0x000fe4000001ff00 */
[----:B------:R-:W2:Y:S01]  /*1910*/  @!P1 LDS.64 R12, [R3+0x200] ;  /* 0x00020000030c9984 */ /* 0x000ea20000000a00 */
[----:B------:R-:W-:-:S03]  /*1920*/  CS2R R44, SRZ ;  /* 0x00000000002c7805 */ /* 0x000fc6000001ff00 */
[----:B------:R-:W3:Y:S04]  /*1930*/  @!P1 LDS.64 R10, [R3+0x208] ;  /* 0x00020800030a9984 */ /* 0x000ee80000000a00 */
[----:B------:R-:W4:Y:S04]  /*1940*/  @!P1 LDS.64 R8, [R3+0x210] ;  /* 0x0002100003089984 */ /* 0x000f280000000a00 */
[----:B------:R-:W-:Y:S04]  /*1950*/  @!P1 LDS.64 R54, [R3+0x418] ;  /* 0x0004180003369984 */ /* 0x000fe80000000a00 */
[----:B------:R-:W-:Y:S01]  /*1960*/  @!P0 LDS.64 R44, [R6+0x190] ;  /* 0x00019000062c8984 */ /* 0x000fe20000000a00 */
[----:B0-----:R-:W-:-:S02]  /*1970*/  DFMA R20, R50, R58, R20 ;  /* 0x0000003a3214722b */ /* 0x001fc40000000014 */
[C---:B------:R-:W-:Y:S02]  /*1980*/  DFMA R28, R50.reuse, R56, R28 ;  /* 0x00000038321c722b */ /* 0x040fe4000000001c */
[C---:B-1----:R-:W-:Y:S02]  /*1990*/  DFMA R36, R50.reuse, R42, R36 ;  /* 0x0000002a3224722b */ /* 0x042fe40000000024 */
[----:B------:R-:W-:Y:S02]  /*19a0*/  DFMA R50, R50, R48, R52 ;  /* 0x000000303232722b */ /* 0x000fe40000000034 */
[C---:B--2---:R-:W-:Y:S01]  /*19b0*/  DFMA R14, R12.reuse, R58, R14 ;  /* 0x0000003a0c0e722b */ /* 0x044fe2000000000e */
[----:B------:R-:W-:Y:S01]  /*19c0*/  CS2R R52, SRZ ;  /* 0x0000000000347805 */ /* 0x000fe2000001ff00 */
[----:B------:R-:W-:Y:S02]  /*19d0*/  DFMA R22, R12, R56, R22 ;  /* 0x000000380c16722b */ /* 0x000fe40000000016 */
[----:B---3--:R-:W-:-:S02]  /*19e0*/  DFMA R16, R10, R58, R16 ;  /* 0x0000003a0a10722b */ /* 0x008fc40000000010 */
[----:B------:R-:W-:Y:S01]  /*19f0*/  DFMA R24, R10, R56, R24 ;  /* 0x000000380a18722b */ /* 0x000fe20000000018 */
[----:B------:R-:W-:Y:S01]  /*1a00*/  @!P1 LDS.64 R52, [R3+0x618] ;  /* 0x0006180003349984 */ /* 0x000fe20000000a00 */
[C---:B----4-:R-:W-:Y:S02]  /*1a10*/  DFMA R18, R8.reuse, R58, R18 ;  /* 0x0000003a0812722b */ /* 0x050fe40000000012 */
[----:B------:R-:W-:Y:S01]  /*1a20*/  DFMA R26, R8, R56, R26 ;  /* 0x00000038081a722b */ /* 0x000fe2000000001a */
[----:B------:R-:W-:Y:S01]  /*1a30*/  CS2R R58, SRZ ;  /* 0x00000000003a7805 */ /* 0x000fe2000001ff00 */
[-C--:B------:R-:W-:Y:S01]  /*1a40*/  DFMA R30, R12, R42.reuse, R30 ;  /* 0x0000002a0c1e722b */ /* 0x080fe2000000001e */
[----:B------:R-:W-:Y:S01]  /*1a50*/  CS2R R56, SRZ ;  /* 0x0000000000387805 */ /* 0x000fe2000001ff00 */
[-C--:B------:R-:W-:Y:S02]  /*1a60*/  DFMA R32, R10, R42.reuse, R32 ;  /* 0x0000002a0a20722b */ /* 0x080fe40000000020 */
[----:B------:R-:W-:Y:S01]  /*1a70*/  DFMA R34, R8, R42, R34 ;  /* 0x0000002a0822722b */ /* 0x000fe20000000022 */
[----:B------:R-:W0:Y:S01]  /*1a80*/  @!P0 LDS.64 R58, [R6+0x10] ;  /* 0x00001000063a8984 */ /* 0x000e220000000a00 */
        /* <DEDUP_REMOVED lines=8> */
[----:B------:R-:W-:-:S03]  /*1b10*/  CS2R R48, SRZ ;  /* 0x0000000000307805 */ /* 0x000fc6000001ff00 */
[----:B------:R-:W2:Y:S04]  /*1b20*/  @!P1 LDS.64 R12, [R3+0x400] ;  /* 0x00040000030c9984 */ /* 0x000ea80000000a00 */
[----:B------:R-:W3:Y:S04]  /*1b30*/  @!P1 LDS.64 R10, [R3+0x408] ;  /* 0x00040800030a9984 */ /* 0x000ee80000000a00 */
[----:B------:R-:W4:Y:S04]  /*1b40*/  @!P1 LDS.64 R8, [R3+0x410] ;  /* 0x0004100003089984 */ /* 0x000f280000000a00 */
[----:B------:R-:W5:Y:S04]  /*1b50*/  @!P0 LDS.64 R42, [R6+0x110] ;  /* 0x00011000062a8984 */ /* 0x000f680000000a00 */
[----:B------:R-:W-:Y:S01]  /*1b60*/  @!P0 LDS.64 R48, [R6+0x198] ;  /* 0x0001980006308984 */ /* 0x000fe20000000a00 */
[----:B0-----:R-:W-:-:S02]  /*1b70*/  DFMA R20, R54, R58, R20 ;  /* 0x0000003a3614722b */ /* 0x001fc40000000014 */
[----:B-1----:R-:W-:Y:S02]  /*1b80*/  DFMA R28, R54, R56, R28 ;  /* 0x00000038361c722b */ /* 0x002fe4000000001c */
[C---:B--2---:R-:W-:Y:S02]  /*1b90*/  DFMA R14, R12.reuse, R58, R14 ;  /* 0x0000003a0c0e722b */ /* 0x044fe4000000000e */
[----:B------:R-:W-:Y:S02]  /*1ba0*/  DFMA R22, R12, R56, R22 ;  /* 0x000000380c16722b */ /* 0x000fe40000000016 */
[C---:B---3--:R-:W-:Y:S02]  /*1bb0*/  DFMA R16, R10.reuse, R58, R16 ;  /* 0x0000003a0a10722b */ /* 0x048fe40000000010 */
[----:B------:R-:W-:Y:S02]  /*1bc0*/  DFMA R24, R10, R56, R24 ;  /* 0x000000380a18722b */ /* 0x000fe40000000018 */
[----:B----4-:R-:W-:-:S02]  /*1bd0*/  DFMA R18, R8, R58, R18 ;  /* 0x0000003a0812722b */ /* 0x010fc40000000012 */
[----:B------:R-:W-:Y:S01]  /*1be0*/  DFMA R26, R8, R56, R26 ;  /* 0x00000038081a722b */ /* 0x000fe2000000001a */
[----:B------:R-:W-:Y:S01]  /*1bf0*/  CS2R R58, SRZ ;  /* 0x00000000003a7805 */ /* 0x000fe2000001ff00 */
[-C--:B-----5:R-:W-:Y:S01]  /*1c00*/  DFMA R30, R12, R42.reuse, R30 ;  /* 0x0000002a0c1e722b */ /* 0x0a0fe2000000001e */
[----:B------:R-:W-:Y:S01]  /*1c10*/  CS2R R56, SRZ ;  /* 0x0000000000387805 */ /* 0x000fe2000001ff00 */
[-C--:B------:R-:W-:Y:S02]  /*1c20*/  DFMA R32, R10, R42.reuse, R32 ;  /* 0x0000002a0a20722b */ /* 0x080fe40000000020 */
[-C--:B------:R-:W-:Y:S01]  /*1c30*/  DFMA R34, R8, R42.reuse, R34 ;  /* 0x0000002a0822722b */ /* 0x080fe20000000022 */
[----:B------:R-:W0:Y:S01]  /*1c40*/  @!P0 LDS.64 R58, [R6+0x18] ;  /* 0x00001800063a8984 */ /* 0x000e220000000a00 */
[----:B------:R-:W-:Y:S02]  /*1c50*/  DFMA R36, R54, R42, R36 ;  /* 0x0000002a3624722b */ /* 0x000fe40000000024 */
        /* <DEDUP_REMOVED lines=14> */
[----:B------:R-:W5:Y:S04]  /*1d40*/  @!P0 LDS.64 R42, [R6+0x118] ;  /* 0x00011800062a8984 */ /* 0x000f680000000a00 */
[----:B------:R-:W-:Y:S04]  /*1d50*/  @!P1 LDS.64 R50, [R3+0x818] ;  /* 0x0008180003329984 */ /* 0x000fe80000000a00 */
        /* <DEDUP_REMOVED lines=78> */
[----:B------:R-:W-:Y:S01]  /*2240*/  @!P0 LDS.64 R58, [R6+0x30] ;  /* 0x00003000063a8984 */ /* 0x000fe20000000a00 */
        /* <DEDUP_REMOVED lines=8> */
[----:B------:R-:W0:Y:S01]  /*22d0*/  @!P1 LDS.64 R42, [R3+0xc00] ;  /* 0x000c0000032a9984 */ /* 0x000e220000000a00 */
[----:B------:R-:W-:Y:S01]  /*22e0*/  DFMA R54, R54, R48, R50 ;  /* 0x000000303636722b */ /* 0x000fe20000000032 */
[----:B------:R-:W-:Y:S02]  /*22f0*/  CS2R R48, SRZ ;  /* 0x0000000000307805 */ /* 0x000fe4000001ff00 */
[----:B------:R-:W1:Y:S01]  /*2300*/  @!P1 LDS.64 R10, [R3+0xc08] ;  /* 0x000c0800030a9984 */ /* 0x000e620000000a00 */
[----:B------:R-:W-:-:S03]  /*2310*/  CS2R R50, SRZ ;  /* 0x0000000000327805 */ /* 0x000fc6000001ff00 */
[----:B------:R-:W2:Y:S04]  /*2320*/  @!P1 LDS.64 R8, [R3+0xc10] ;  /* 0x000c100003089984 */ /* 0x000ea80000000a00 */
[----:B------:R-:W3:Y:S04]  /*2330*/  @!P1 LDS.64 R12, [R3+0xc18] ;  /* 0x000c1800030c9984 */ /* 0x000ee80000000a00 */
[----:B------:R-:W4:Y:S04]  /*2340*/  @!P0 LDS.64 R56, [R6+0xb0] ;  /* 0x0000b00006388984 */ /* 0x000f280000000a00 */
[----:B------:R-:W-:Y:S04]  /*2350*/  @!P1 LDS.64 R48, [R3+0xe00] ;  /* 0x000e000003309984 */ /* 0x000fe80000000a00 */
[----:B------:R-:W5:Y:S01]  /*2360*/  @!P0 LDS.64 R50, [R6+0x138] ;  /* 0x0001380006328984 */ /* 0x000f620000000a00 */
[----:B0-----:R-:W-:-:S02]  /*2370*/  DFMA R14, R42, R58, R14 ;  /* 0x0000003a2a0e722b */ /* 0x001fc4000000000e */
[----:B------:R-:W-:Y:S02]  /*2380*/  DFMA R30, R42, R44, R30 ;  /* 0x0000002c2a1e722b */ /* 0x000fe4000000001e */
[C---:B-1----:R-:W-:Y:S02]  /*2390*/  DFMA R16, R10.reuse, R58, R16 ;  /* 0x0000003a0a10722b */ /* 0x042fe40000000010 */
[----:B------:R-:W-:Y:S02]  /*23a0*/  DFMA R32, R10, R44, R32 ;  /* 0x0000002c0a20722b */ /* 0x000fe40000000020 */
[C---:B--2---:R-:W-:Y:S02]  /*23b0*/  DFMA R18, R8.reuse, R58, R18 ;  /* 0x0000003a0812722b */ /* 0x044fe40000000012 */
[----:B------:R-:W-:Y:S02]  /*23c0*/  DFMA R34, R8, R44, R34 ;  /* 0x0000002c0822722b */ /* 0x000fe40000000022 */
[----:B---3--:R-:W-:-:S02]  /*23d0*/  DFMA R20, R12, R58, R20 ;  /* 0x0000003a0c14722b */ /* 0x008fc40000000014 */
[----:B------:R-:W-:Y:S01]  /*23e0*/  DFMA R36, R12, R44, R36 ;  /* 0x0000002c0c24722b */ /* 0x000fe20000000024 */
[----:B------:R-:W-:Y:S01]  /*23f0*/  CS2R R58, SRZ ;  /* 0x00000000003a7805 */ /* 0x000fe2000001ff00 */
[-C--:B----4-:R-:W-:Y:S01]  /*2400*/  DFMA R22, R42, R56.reuse, R22 ;  /* 0x000000382a16722b */ /* 0x090fe20000000016 */
        /* <DEDUP_REMOVED lines=13> */
[----:B------:R-:W-:Y:S02]  /*24e0*/  DFMA R12, R12, R52, R54 ;  /* 0x000000340c0c722b */ /* 0x000fe40000000036 */
[C---:B-----5:R-:W-:Y:S01]  /*24f0*/  DFMA R30, R48.reuse, R50, R30 ;  /* 0x00000032301e722b */ /* 0x060fe2000000001e */
[----:B------:R-:W2:Y:S01]  /*2500*/  @!P1 LDS.64 R42, [R3+0xe10] ;  /* 0x000e1000032a9984 */ /* 0x000ea20000000a00 */
[----:B------:R-:W-:Y:S02]  /*2510*/  CS2R R52, SRZ ;  /* 0x0000000000347805 */ /* 0x000fe4000001ff00 */
[----:B------:R-:W-:Y:S01]  /*2520*/  CS2R R54, SRZ ;  /* 0x0000000000367805 */ /* 0x000fe2000001ff00 */
[----:B------:R-:W3:Y:S04]  /*2530*/  @!P1 LDS.64 R8, [R3+0xe18] ;  /* 0x000e180003089984 */ /* 0x000ee80000000a00 */
[----:B------:R-:W4:Y:S04]  /*2540*/  @!P0 LDS.64 R56, [R6+0xb8] ;  /* 0x0000b80006388984 */ /* 0x000f280000000a00 */
[----:B------:R-:W5:Y:S04]  /*2550*/  @!P0 LDS.64 R10, [R6+0x1b8] ;  /* 0x0001b800060a8984 */ /* 0x000f680000000a00 */
[----:B------:R-:W-:Y:S04]  /*2560*/  @!P1 LDS.64 R52, [R3+0x1000] ;  /* 0x0010000003349984 */ /* 0x000fe80000000a00 */
[----:B------:R-:W5:Y:S01]  /*2570*/  @!P0 LDS.64 R54, [R6+0x140] ;  /* 0x0001400006368984 */ /* 0x000f620000000a00 */
[----:B0-----:R-:W-:-:S02]  /*2580*/  DFMA R14, R48, R58, R14 ;  /* 0x0000003a300e722b */ /* 0x001fc4000000000e */
[C---:B-1----:R-:W-:Y:S02]  /*2590*/  DFMA R16, R44.reuse, R58, R16 ;  /* 0x0000003a2c10722b */ /* 0x042fe40000000010 */
[----:B------:R-:W-:Y:S02]  /*25a0*/  DFMA R32, R44, R50, R32 ;  /* 0x000000322c20722b */ /* 0x000fe40000000020 */
[C---:B--2---:R-:W-:Y:S02]  /*25b0*/  DFMA R18, R42.reuse, R58, R18 ;  /* 0x0000003a2a12722b */ /* 0x044fe40000000012 */
[----:B------:R-:W-:Y:S02]  /*25c0*/  DFMA R34, R42, R50, R34 ;  /* 0x000000322a22722b */ /* 0x000fe40000000022 */
[C---:B---3--:R-:W-:Y:S02]  /*25d0*/  DFMA R20, R8.reuse, R58, R20 ;  /* 0x0000003a0814722b */ /* 0x048fe40000000014 */
[----:B------:R-:W-:Y:S01]  /*25e0*/  DFMA R36, R8, R50, R36 ;  /* 0x000000320824722b */ /* 0x000fe20000000024 */
[----:B------:R-:W-:Y:S01]  /*25f0*/  CS2R R58, SRZ ;  /* 0x00000000003a7805 */ /* 0x000fe2000001ff00 */
[-C--:B----4-:R-:W-:Y:S01]  /*2600*/  DFMA R22, R48, R56.reuse, R22 ;  /* 0x000000383016722b */ /* 0x090fe20000000016 */
[----:B------:R-:W-:Y:S01]  /*2610*/  CS2R R50, SRZ ;  /* 0x0000000000327805 */ /* 0x000fe2000001ff00 */
[----:B------:R-:W-:-:S02]  /*2620*/  DFMA R24, R44, R56, R24 ;  /* 0x000000382c18722b */ /* 0x000fc40000000018 */
[-C--:B------:R-:W-:Y:S01]  /*2630*/  DFMA R26, R42, R56.reuse, R26 ;  /* 0x000000382a1a722b */ /* 0x080fe2000000001a */
[----:B------:R-:W0:Y:S01]  /*2640*/  @!P0 LDS.64 R58, [R6+0x40] ;  /* 0x00004000063a8984 */ /* 0x000e220000000a00 */
[----:B------:R-:W-:Y:S02]  /*2650*/  DFMA R28, R8, R56, R28 ;  /* 0x00000038081c722b */ /* 0x000fe4000000001c */
[-C--:B-----5:R-:W-:Y:S01]  /*2660*/  DFMA R38, R48, R10.reuse, R38 ;  /* 0x0000000a3026722b */ /* 0x0a0fe20000000026 */
[----:B------:R-:W-:Y:S01]  /*2670*/  CS2R R56, SRZ ;  /* 0x0000000000387805 */ /* 0x000fe2000001ff00 */
[-C--:B------:R-:W-:Y:S01]  /*2680*/  DFMA R40, R44, R10.reuse, R40 ;  /* 0x0000000a2c28722b */ /* 0x080fe20000000028 */
[----:B------:R-:W-:Y:S01]  /*2690*/  CS2R R48, SRZ ;  /* 0x0000000000307805 */ /* 0x000fe2000001ff00 */
[-C--:B------:R-:W-:Y:S01]  /*26a0*/  DFMA R46, R42, R10.reuse, R46 ;  /* 0x0000000a2a2e722b */ /* 0x080fe2000000002e */
[----:B------:R-:W-:Y:S02]  /*26b0*/  CS2R R44, SRZ ;  /* 0x00000000002c7805 */ /* 0x000fe4000001ff00 */
[----:B------:R-:W-:Y:S01]  /*26c0*/  CS2R R42, SRZ ;  /* 0x00000000002a7805 */ /* 0x000fe2000001ff00 */
[----:B------:R-:W1:Y:S01]  /*26d0*/  @!P1 LDS.64 R50, [R3+0x1008] ;  /* 0x0010080003329984 */ /* 0x000e620000000a00 */
[----:B------:R-:W-:-:S02]  /*26e0*/  DFMA R12, R8, R10, R12 ;  /* 0x0000000a080c722b */ /* 0x000fc4000000000c */
[C---:B------:R-:W-:Y:S01]  /*26f0*/  DFMA R30, R52.reuse, R54, R30 ;  /* 0x00000036341e722b */ /* 0x040fe2000000001e */
        /* <DEDUP_REMOVED lines=30> */
[----:B------:R-:W-:Y:S01]  /*28e0*/  DFMA R12, R44, R42, R12 ;  /* 0x0000002a2c0c722b */ /* 0x000fe2000000000c */
[----:B------:R-:W-:-:S02]  /*28f0*/  CS2R R44, SRZ ;  /* 0x00000000002c7805 */ /* 0x000fc4000001ff00 */
[----:B------:R-:W2:Y:S01]  /*2900*/  @!P1 LDS.64 R52, [R3+0x1200] ;  /* 0x0012000003349984 */ /* 0x000ea20000000a00 */
[----:B------:R-:W-:-:S03]  /*2910*/  CS2R R42, SRZ ;  /* 0x00000000002a7805 */ /* 0x000fc6000001ff00 */
[----:B------:R-:W3:Y:S01]  /*2920*/  @!P1 LDS.64 R50, [R3+0x1208] ;  /* 0x0012080003329984 */ /* 0x000ee20000000a00 */
[----:B------:R-:W-:-:S03]  /*2930*/  DFMA R12, R10, R8, R12 ;  /* 0x000000080a0c722b */ /* 0x000fc6000000000c */
[----:B------:R-:W4:Y:S04]  /*2940*/  @!P1 LDS.64 R48, [R3+0x1210] ;  /* 0x0012100003309984 */ /* 0x000f280000000a00 */
[----:B------:R-:W5:Y:S04]  /*2950*/  @!P0 LDS.64 R54, [R6+0x148] ;  /* 0x0001480006368984 */ /* 0x000f680000000a00 */
[----:B------:R-:W-:Y:S04]  /*2960*/  @!P1 LDS.64 R44, [R3+0x1418] ;  /* 0x00141800032c9984 */ /* 0x000fe80000000a00 */
[----:B------:R-:W5:Y:S01]  /*2970*/  @!P0 LDS.64 R42, [R6+0x1d0] ;  /* 0x0001d000062a8984 */ /* 0x000f620000000a00 */
        /* <DEDUP_REMOVED lines=23> */
[----:B------:R-:W-:Y:S02]  /*2af0*/  CS2R R10, SRZ ;  /* 0x00000000000a7805 */ /* 0x000fe4000001ff00 */
[----:B------:R-:W-:Y:S01]  /*2b00*/  CS2R R8, SRZ ;  /* 0x0000000000087805 */ /* 0x000fe2000001ff00 */
[C---:B------:R-:W-:Y:S01]  /*2b10*/  DFMA R12, R44.reuse, R42, R12 ;  /* 0x0000002a2c0c722b */ /* 0x040fe2000000000c */
[----:B------:R-:W2:Y:S04]  /*2b20*/  @!P1 LDS.64 R52, [R3+0x1400] ;  /* 0x0014000003349984 */ /* 0x000ea80000000a00 */
[----:B------:R-:W3:Y:S04]  /*2b30*/  @!P1 LDS.64 R50, [R3+0x1408] ;  /* 0x0014080003329984 */ /* 0x000ee80000000a00 */
        /* <DEDUP_REMOVED lines=155> */
[----:B------:R-:W-:-:S03]  /*34f0*/  DFMA R36, R8, R10, R36 ;  /* 0x0000000a0824722b */ /* 0x000fc60000000024 */
[----:B------:R-:W2:Y:S04]  /*3500*/  @!P0 LDS.64 R52, [R6+0x1f8] ;  /* 0x0001f80006348984 */ /* 0x000ea80000000a00 */
[----:B------:R-:W3:Y:S04]  /*3510*/  @!P1 LDS.64 R54, [R3+0x1e10] ;  /* 0x001e100003369984 */ /* 0x000ee80000000a00 */
[----:B------:R-:W4:Y:S04]  /*3520*/  @!P0 LDS.64 R50, [R6+0x78] ;  /* 0x0000780006328984 */ /* 0x000f280000000a00 */
[----:B------:R-:W5:Y:S01]  /*3530*/  @!P0 LDS.64 R48, [R6+0xf8] ;  /* 0x0000f80006308984 */ /* 0x000f620000000a00 */
[----:B0-----:R-:W-:-:S02]  /*3540*/  DFMA R30, R58, R10, R30 ;  /* 0x0000000a3a1e722b */ /* 0x001fc4000000001e */
[----:B-1----:R-:W-:Y:S02]  /*3550*/  DFMA R32, R56, R10, R32 ;  /* 0x0000000a3820722b */ /* 0x002fe40000000020 */
[-C--:B--2---:R-:W-:Y:S02]  /*3560*/  DFMA R38, R58, R52.reuse, R38 ;  /* 0x000000343a26722b */ /* 0x084fe40000000026 */
[-C--:B------:R-:W-:Y:S02]  /*3570*/  DFMA R40, R56, R52.reuse, R40 ;  /* 0x000000343828722b */ /* 0x080fe40000000028 */
[C---:B---3--:R-:W-:Y:S02]  /*3580*/  DFMA R46, R54.reuse, R52, R46 ;  /* 0x00000034362e722b */ /* 0x048fe4000000002e */
[----:B------:R-:W-:Y:S02]  /*3590*/  DFMA R34, R54, R10, R34 ;  /* 0x0000000a3622722b */ /* 0x000fe40000000022 */
[----:B----4-:R-:W-:-:S02]  /*35a0*/  DFMA R14, R58, R50, R14 ;  /* 0x000000323a0e722b */ /* 0x010fc4000000000e */
[----:B------:R-:W-:Y:S02]  /*35b0*/  DFMA R16, R56, R50, R16 ;  /* 0x000000323810722b */ /* 0x000fe40000000010 */
[-C--:B-----5:R-:W-:Y:S02]  /*35c0*/  DFMA R22, R58, R48.reuse, R22 ;  /* 0x000000303a16722b */ /* 0x0a0fe40000000016 */
[----:B------:R-:W-:Y:S02]  /*35d0*/  DFMA R24, R56, R48, R24 ;  /* 0x000000303818722b */ /* 0x000fe40000000018 */
[C---:B------:R-:W-:Y:S02]  /*35e0*/  DFMA R18, R54.reuse, R50, R18 ;  /* 0x000000323612722b */ /* 0x040fe40000000012 */
[----:B------:R-:W-:Y:S02]  /*35f0*/  DFMA R26, R54, R48, R26 ;  /* 0x00000030361a722b */ /* 0x000fe4000000001a */
[----:B------:R-:W-:-:S02]  /*3600*/  DFMA R20, R8, R50, R20 ;  /* 0x000000320814722b */ /* 0x000fc40000000014 */
[C---:B------:R-:W-:Y:S02]  /*3610*/  DFMA R28, R8.reuse, R48, R28 ;  /* 0x00000030081c722b */ /* 0x040fe4000000001c */
[----:B------:R-:W-:Y:S01]  /*3620*/  DFMA R52, R8, R52, R12 ;  /* 0x000000340834722b */ /* 0x000fe2000000000c */
[----:B------:R-:W-:Y:S06]  /*3630*/  BAR.SYNC.DEFER_BLOCKING 0x0 ;  /* 0x0000000000007b1d */ /* 0x000fec0000010000 */
[----:B------:R-:W-:Y:S05]  /*3640*/  BRA.U !UP0, `(.L_x_19) ;  /* 0xffffffcd08547547 */ /* 0x000fea000b83ffff */
.L_x_0:
[----:B------:R-:W0:Y:S01]  /*3650*/  LDCU.64 UR8, c[0x0][0x380] ;  /* 0x00007000ff0877ac */ /* 0x000e220008000a00 */
[----:B------:R-:W1:Y:S01]  /*3660*/  LDCU UR4, c[0x0][0x3c8] ;  /* 0x00007900ff0477ac */ /* 0x000e620008000800 */
[----:B------:R-:W2:Y:S01]  /*3670*/  LDCU.64 UR6, c[0x0][0x3c0] ;  /* 0x00007800ff0677ac */ /* 0x000ea20008000a00 */
[----:B0-----:R-:W-:-:S04]  /*3680*/  ISETP.GE.AND P3, PT, R5, UR9, PT ;  /* 0x0000000905007c0c */ /* 0x001fc8000bf66270 */
[C---:B------:R-:W-:Y:S01]  /*3690*/  ISETP.GE.OR P1, PT, R4.reuse, UR8, P3 ;  /* 0x0000000804007c0c */ /* 0x040fe20009f26670 */
[----:B-1----:R-:W-:-:S12]  /*36a0*/  IMAD R0, R4, UR4, RZ ;  /* 0x0000000404007c24 */ /* 0x002fd8000f8e02ff */
[----:B------:R-:W0:Y:S01]  /*36b0*/  @!P1 LDC.64 R6, c[0x0][0x3c0] ;  /* 0x0000f000ff069b82 */ /* 0x000e220000000a00 */
[----:B------:R-:W-:-:S07]  /*36c0*/  @!P1 IMAD.IADD R3, R5, 0x1, R0 ;  /* 0x0000000105039824 */ /* 0x000fce00078e0200 */
[----:B------:R-:W1:Y:S08]  /*36d0*/  @!P1 LDC.64 R8, c[0x0][0x3b8] ;  /* 0x0000ee00ff089b82 */ /* 0x000e700000000a00 */
[----:B------:R-:W3:Y:S01]  /*36e0*/  @!P1 LDC.64 R10, c[0x0][0x390] ;  /* 0x0000e400ff0a9b82 */ /* 0x000ee20000000a00 */
[----:B0-----:R-:W-:-:S05]  /*36f0*/  @!P1 IMAD.WIDE R6, R3, 0x8, R6 ;  /* 0x0000000803069825 */ /* 0x001fca00078e0206 */
[----:B------:R-:W1:Y:S01]  /*3700*/  @!P1 LDG.E.64 R2, desc[UR12][R6.64] ;  /* 0x0000000c06029981 */ /* 0x000e62000c1e1b00 */
[----:B------:R-:W-:-:S05]  /*3710*/  VIADD R12, R5, 0x1 ;  /* 0x00000001050c7836 */ /* 0x000fca0000000000 */
[----:B------:R-:W-:-:S04]  /*3720*/  ISETP.GE.AND P0, PT, R12, UR9, PT ;  /* 0x000000090c007c0c */ /* 0x000fc8000bf06270 */
[----:B------:R-:W-:-:S13]  /*3730*/  ISETP.GE.OR P5, PT, R4, UR8, P0 ;  /* 0x0000000804007c0c */ /* 0x000fda00087a6670 */
[----:B------:R-:W0:Y:S01]  /*3740*/  @!P5 LDC.64 R42, c[0x0][0x3b8] ;  /* 0x0000ee00ff2adb82 */ /* 0x000e220000000a00 */
[----:B-1----:R-:W-:Y:S01]  /*3750*/  @!P1 DMUL R8, R2, R8 ;  /* 0x0000000802089228 */ /* 0x002fe20000000000 */
[----:B------:R-:W-:-:S04]  /*3760*/  IADD3 R3, P2, PT, R5, R0, RZ ;  /* 0x0000000005037210 */ /* 0x000fc80007f5e0ff */
[----:B------:R-:W-:Y:S02]  /*3770*/  LEA.HI.X.SX32 R12, R0, RZ, 0x1, P2 ;  /* 0x000000ff000c7211 */ /* 0x000fe400010f0eff */
[----:B--2---:R-:W-:Y:S01]  /*3780*/  LEA R2, P2, R3, UR6, 0x3 ;  /* 0x0000000603027c11 */ /* 0x004fe2000f8418ff */
[----:B---3--:R-:W-:-:S03]  /*3790*/  @!P1 DFMA R14, R14, R10, R8 ;  /* 0x0000000a0e0e922b */ /* 0x008fc60000000008 */
[----:B------:R-:W-:-:S04]  /*37a0*/  LEA.HI.X R3, R3, UR7, R12, 0x3, P2 ;  /* 0x0000000703037c11 */ /* 0x000fc800090f1c0c */
[----:B------:R1:W-:Y:S04]  /*37b0*/  @!P1 STG.E.64 desc[UR12][R6.64], R14 ;  /* 0x0000000e06009986 */ /* 0x0003e8000c101b0c */
[----:B------:R-:W0:Y:S01]  /*37c0*/  @!P5 LDG.E.64 R12, desc[UR12][R2.64+0x8] ;  /* 0x0000080c020cd981 */ /* 0x000e22000c1e1b00 */
[C---:B------:R-:W-:Y:S02]  /*37d0*/  VIADD R8, R5.reuse, 0x2 ;  /* 0x0000000205087836 */ /* 0x040fe40000000000 */
[----:B------:R-:W-:-:S03]  /*37e0*/  VIADD R9, R5, 0x3 ;  /* 0x0000000305097836 */ /* 0x000fc60000000000 */
[----:B------:R-:W-:Y:S02]  /*37f0*/  ISETP.GE.AND P1, PT, R8, UR9, PT ;  /* 0x0000000908007c0c */ /* 0x000fe4000bf26270 */
[----:B------:R-:W-:Y:S02]  /*3800*/  ISETP.GE.AND P2, PT, R9, UR9, PT ;  /* 0x0000000909007c0c */ /* 0x000fe4000bf46270 */
[C---:B------:R-:W-:Y:S01]  /*3810*/  ISETP.GE.OR P4, PT, R4.reuse, UR8, P1 ;  /* 0x0000000804007c0c */ /* 0x040fe20008f86670 */
[----:B-1----:R-:W1:Y:S01]  /*3820*/  @!P5 LDC.64 R6, c[0x0][0x390] ;  /* 0x0000e400ff06db82 */ /* 0x002e620000000a00 */
[----:B------:R-:W-:-:S11]  /*3830*/  ISETP.GE.OR P6, PT, R4, UR8, P2 ;  /* 0x0000000804007c0c */ /* 0x000fd600097c6670 */
[----:B------:R-:W2:Y:S01]  /*3840*/  @!P4 LDG.E.64 R10, desc[UR12][R2.64+0x10] ;  /* 0x0000100c020ac981 */ /* 0x000ea2000c1e1b00 */
[----:B------:R-:W3:Y:S03]  /*3850*/  @!P4 LDC.64 R44, c[0x0][0x390] ;  /* 0x0000e400ff2ccb82 */ /* 0x000ee60000000a00 */
[----:B------:R-:W4:Y:S01]  /*3860*/  @!P6 LDG.E.64 R8, desc[UR12][R2.64+0x18] ;  /* 0x0000180c0208e981 */ /* 0x000f22000c1e1b00 */
[----:B------:R-:W-:-:S04]  /*3870*/  VIADD R0, R0, UR4 ;  /* 0x0000000400007c36 */ /* 0x000fc80008000000 */
[----:B------:R-:W4:Y:S08]  /*3880*/  @!P6 LDC.64 R48, c[0x0][0x3b8] ;  /* 0x0000ee00ff30eb82 */ /* 0x000f300000000a00 */
[----:B------:R-:W5:Y:S01]  /*3890*/  @!P6 LDC.64 R14, c[0x0][0x390] ;  /* 0x0000e400ff0eeb82 */ /* 0x000f620000000a00 */
[----:B0-----:R-:W-:-:S07]  /*38a0*/  @!P5 DMUL R12, R12, R42 ;  /* 0x0000002a0c0cd228 */ /* 0x001fce0000000000 */
[----:B------:R-:W2:Y:S01]  /*38b0*/  @!P4 LDC.64 R42, c[0x0][0x3b8] ;  /* 0x0000ee00ff2acb82 */ /* 0x000ea20000000a00 */
[----:B-1----:R-:W-:Y:S01]  /*38c0*/  @!P5 DFMA R16, R16, R6, R12 ;  /* 0x000000061010d22b */ /* 0x002fe2000000000c */
[----:B------:R-:W-:-:S06]  /*38d0*/  VIADD R6, R4, 0x1 ;  /* 0x0000000104067836 */ /* 0x000fcc0000000000 */
[----:B------:R0:W-:Y:S01]  /*38e0*/  @!P5 STG.E.64 desc[UR12][R2.64+0x8], R16 ;  /* 0x000008100200d986 */ /* 0x0001e2000c101b0c */
[----:B------:R-:W-:Y:S01]  /*38f0*/  ISETP.GE.OR P5, PT, R6, UR8, P3 ;  /* 0x0000000806007c0c */ /* 0x000fe20009fa6670 */
[----:B--2---:R-:W-:Y:S02]  /*3900*/  @!P4 DMUL R10, R10, R42 ;  /* 0x0000002a0a0ac228 */ /* 0x004fe40000000000 */
[----:B----4-:R-:W-:-:S10]  /*3910*/  @!P6 DMUL R8, R8, R48 ;  /* 0x000000300808e228 */ /* 0x010fd40000000000 */
[----:B------:R-:W1:Y:S01]  /*3920*/  @!P5 LDC.64 R12, c[0x0][0x3c0] ;  /* 0x0000f000ff0cdb82 */ /* 0x000e620000000a00 */
[----:B------:R-:W-:Y:S01]  /*3930*/  @!P5 IMAD.IADD R7, R5, 0x1, R0 ;  /* 0x000000010507d824 */ /* 0x000fe200078e0200 */
[----:B---3--:R-:W-:Y:S02]  /*3940*/  @!P4 DFMA R10, R18, R44, R10 ;  /* 0x0000002c120ac22b */ /* 0x008fe4000000000a */
[----:B-----5:R-:W-:-:S04]  /*3950*/  @!P6 DFMA R14, R20, R14, R8 ;  /* 0x0000000e140ee22b */ /* 0x020fc80000000008 */
[----:B0-----:R-:W0:Y:S01]  /*3960*/  @!P5 LDC.64 R16, c[0x0][0x3b8] ;  /* 0x0000ee00ff10db82 */ /* 0x001e220000000a00 */
[----:B------:R-:W-:Y:S04]  /*3970*/  @!P4 STG.E.64 desc[UR12][R2.64+0x10], R10 ;  /* 0x0000100a0200c986 */ /* 0x000fe8000c101b0c */
[----:B------:R2:W-:Y:S03]  /*3980*/  @!P6 STG.E.64 desc[UR12][R2.64+0x18], R14 ;  /* 0x0000180e0200e986 */ /* 0x0005e6000c101b0c */
[----:B------:R-:W3:Y:S01]  /*3990*/  @!P5 LDC.64 R18, c[0x0][0x390] ;  /* 0x0000e400ff12db82 */ /* 0x000ee20000000a00 */
[----:B-1----:R-:W-:-:S05]  /*39a0*/  @!P5 IMAD.WIDE R12, R7, 0x8, R12 ;  /* 0x00000008070cd825 */ /* 0x002fca00078e020c */
[----:B------:R-:W0:Y:S01]  /*39b0*/  @!P5 LDG.E.64 R8, desc[UR12][R12.64] ;  /* 0x0000000c0c08d981 */ /* 0x000e22000c1e1b00 */
[----:B------:R-:W-:Y:S02]  /*39c0*/  IADD3 R7, P6, PT, R5, R0, RZ ;  /* 0x0000000005077210 */ /* 0x000fe40007fde0ff */
[----:B------:R-:W-:Y:S02]  /*39d0*/  ISETP.GE.OR P4, PT, R6, UR8, P0 ;  /* 0x0000000806007c0c */ /* 0x000fe40008786670 */
[----:B------:R-:W-:-:S11]  /*39e0*/  LEA.HI.X.SX32 R20, R0, RZ, 0x1, P6 ;  /* 0x000000ff00147211 */ /* 0x000fd600030f0eff */
[----:B--2---:R-:W1:Y:S01]  /*39f0*/  @!P4 LDC.64 R14, c[0x0][0x3b8] ;  /* 0x0000ee00ff0ecb82 */ /* 0x004e620000000a00 */
[----:B0-----:R-:W-:Y:S01]  /*3a00*/  @!P5 DMUL R16, R8, R16 ;  /* 0x000000100810d228 */ /* 0x001fe20000000000 */
[----:B------:R-:W-:-:S04]  /*3a10*/  LEA R8, P6, R7, UR6, 0x3 ;  /* 0x0000000607087c11 */ /* 0x000fc8000f8c18ff */
[----:B------:R-:W-:-:S03]  /*3a20*/  LEA.HI.X R9, R7, UR7, R20, 0x3, P6 ;  /* 0x0000000707097c11 */ /* 0x000fc6000b0f1c14 */
[----:B---3--:R-:W-:Y:S01]  /*3a30*/  @!P5 DFMA R16, R22, R18, R16 ;  /* 0x000000121610d22b */ /* 0x008fe20000000010 */
[C---:B------:R-:W-:Y:S01]  /*3a40*/  ISETP.GE.OR P6, PT, R6.reuse, UR8, P2 ;  /* 0x0000000806007c0c */ /* 0x040fe200097c6670 */
[----:B------:R-:W0:Y:S05]  /*3a50*/  @!P4 LDC.64 R18, c[0x0][0x390] ;  /* 0x0000e400ff12cb82 */ /* 0x000e2a0000000a00 */
[----:B------:R2:W-:Y:S04]  /*3a60*/  @!P5 STG.E.64 desc[UR12][R12.64], R16 ;  /* 0x000000100c00d986 */ /* 0x0005e8000c101b0c */
[----:B------:R-:W1:Y:S01]  /*3a70*/  @!P4 LDG.E.64 R2, desc[UR12][R8.64+0x8] ;  /* 0x0000080c0802c981 */ /* 0x000e62000c1e1b00 */
[----:B------:R-:W-:-:S03]  /*3a80*/  ISETP.GE.OR P5, PT, R6, UR8, P1 ;  /* 0x0000000806007c0c */ /* 0x000fc60008fa6670 */
[----:B------:R-:W3:Y:S01]  /*3a90*/  @!P6 LDG.E.64 R10, desc[UR12][R8.64+0x18] ;  /* 0x0000180c080ae981 */ /* 0x000ee2000c1e1b00 */
[----:B--2---:R-:W3:Y:S09]  /*3aa0*/  @!P6 LDC.64 R16, c[0x0][0x3b8] ;  /* 0x0000ee00ff10eb82 */ /* 0x004ef20000000a00 */
[----:B------:R-:W2:Y:S01]  /*3ab0*/  @!P5 LDG.E.64 R6, desc[UR12][R8.64+0x10] ;  /* 0x0000100c0806d981 */ /* 0x000ea2000c1e1b00 */
[----:B------:R-:W2:Y:S01]  /*3ac0*/  @!P5 LDC.64 R12, c[0x0][0x3b8] ;  /* 0x0000ee00ff0cdb82 */ /* 0x000ea20000000a00 */
[----:B------:R-:W-:Y:S01]  /*3ad0*/  VIADD R0, R0, UR4 ;  /* 0x0000000400007c36 */ /* 0x000fe20008000000 */
[----:B-1----:R-:W-:-:S06]  /*3ae0*/  @!P4 DMUL R2, R2, R14 ;  /* 0x0000000e0202c228 */ /* 0x002fcc0000000000 */
[----:B------:R-:W1:Y:S02]  /*3af0*/  @!P5 LDC.64 R14, c[0x0][0x390] ;  /* 0x0000e400ff0edb82 */ /* 0x000e640000000a00 */
[----:B0-----:R-:W-:Y:S01]  /*3b00*/  @!P4 DFMA R24, R24, R18, R2 ;  /* 0x000000121818c22b */ /* 0x001fe20000000002 */
[----:B------:R-:W-:-:S05]  /*3b10*/  VIADD R2, R4, 0x2 ;  /* 0x0000000204027836 */ /* 0x000fca0000000000 */
[----:B------:R-:W0:Y:S01]  /*3b20*/  @!P6 LDC.64 R18, c[0x0][0x390] ;  /* 0x0000e400ff12eb82 */ /* 0x000e220000000a00 */
[----:B------:R-:W-:Y:S01]  /*3b30*/  @!P4 STG.E.64 desc[UR12][R8.64+0x8], R24 ;  /* 0x000008180800c986 */ /* 0x000fe2000c101b0c */
[----:B------:R-:W-:-:S13]  /*3b40*/  ISETP.GE.OR P4, PT, R2, UR8, P3 ;  /* 0x0000000802007c0c */ /* 0x000fda0009f86670 */
[----:B------:R-:W4:Y:S01]  /*3b50*/  @!P4 LDC.64 R20, c[0x0][0x3c0] ;  /* 0x0000f000ff14cb82 */ /* 0x000f220000000a00 */
[----:B--2---:R-:W-:Y:S02]  /*3b60*/  @!P5 DMUL R6, R6, R12 ;  /* 0x0000000c0606d228 */ /* 0x004fe40000000000 */
[----:B---3--:R-:W-:Y:S01]  /*3b70*/  @!P6 DMUL R10, R10, R16 ;  /* 0x000000100a0ae228 */ /* 0x008fe20000000000 */
[----:B------:R-:W-:-:S04]  /*3b80*/  @!P4 IMAD.IADD R13, R5, 0x1, R0 ;  /* 0x00000001050dc824 */ /* 0x000fc800078e0200 */
[----:B------:R-:W2:Y:S01]  /*3b90*/  @!P4 LDC.64 R16, c[0x0][0x390] ;  /* 0x0000e400ff10cb82 */ /* 0x000ea20000000a00 */
[----:B-1----:R-:W-:Y:S02]  /*3ba0*/  @!P5 DFMA R26, R26, R14, R6 ;  /* 0x0000000e1a1ad22b */ /* 0x002fe40000000006 */
[----:B0-----:R-:W-:-:S05]  /*3bb0*/  @!P6 DFMA R10, R28, R18, R10 ;  /* 0x000000121c0ae22b */ /* 0x001fca000000000a */
[----:B------:R-:W-:Y:S01]  /*3bc0*/  @!P5 STG.E.64 desc[UR12][R8.64+0x10], R26 ;  /* 0x0000101a0800d986 */ /* 0x000fe2000c101b0c */
[----:B------:R-:W0:Y:S03]  /*3bd0*/  @!P4 LDC.64 R14, c[0x0][0x3b8] ;  /* 0x0000ee00ff0ecb82 */ /* 0x000e260000000a00 */
[----:B------:R1:W-:Y:S01]  /*3be0*/  @!P6 STG.E.64 desc[UR12][R8.64+0x18], R10 ;  /* 0x0000180a0800e986 */ /* 0x0003e2000c101b0c */
[----:B----4-:R-:W-:-:S05]  /*3bf0*/  @!P4 IMAD.WIDE R12, R13, 0x8, R20 ;  /* 0x000000080d0cc825 */ /* 0x010fca00078e0214 */
[----:B------:R-:W0:Y:S01]  /*3c00*/  @!P4 LDG.E.64 R6, desc[UR12][R12.64] ;  /* 0x0000000c0c06c981 */ /* 0x000e22000c1e1b00 */
[----:B------:R-:W-:Y:S01]  /*3c10*/  IADD3 R3, P5, PT, R5, R0, RZ ;  /* 0x0000000005037210 */ /* 0x000fe20007fbe0ff */
[----:B0-----:R-:W-:-:S03]  /*3c20*/  @!P4 DMUL R6, R6, R14 ;  /* 0x0000000e0606c228 */ /* 0x001fc60000000000 */
[----:B------:R-:W-:-:S05]  /*3c30*/  LEA.HI.X.SX32 R14, R0, RZ, 0x1, P5 ;  /* 0x000000ff000e7211 */ /* 0x000fca00028f0eff */
[----:B--2---:R-:W-:Y:S01]  /*3c40*/  @!P4 DFMA R30, R30, R16, R6 ;  /* 0x000000101e1ec22b */ /* 0x004fe20000000006 */
[----:B------:R-:W-:Y:S02]  /*3c50*/  LEA R6, P6, R3, UR6, 0x3 ;  /* 0x0000000603067c11 */ /* 0x000fe4000f8c18ff */
[----:B------:R-:W-:-:S04]  /*3c60*/  ISETP.GE.OR P5, PT, R2, UR8, P1 ;  /* 0x0000000802007c0c */ /* 0x000fc80008fa6670 */
[----:B------:R0:W-:Y:S01]  /*3c70*/  @!P4 STG.E.64 desc[UR12][R12.64], R30 ;  /* 0x0000001e0c00c986 */ /* 0x0001e2000c101b0c */
[C---:B------:R-:W-:Y:S02]  /*3c80*/  ISETP.GE.OR P4, PT, R2.reuse, UR8, P0 ;  /* 0x0000000802007c0c */ /* 0x040fe40008786670 */
[----:B------:R-:W-:Y:S02]  /*3c90*/  LEA.HI.X R7, R3, UR7, R14, 0x3, P6 ;  /* 0x0000000703077c11 */ /* 0x000fe4000b0f1c0e */
[----:B------:R-:W-:-:S04]  /*3ca0*/  ISETP.GE.OR P6, PT, R2, UR8, P2 ;  /* 0x0000000802007c0c */ /* 0x000fc800097c6670 */
[----:B-1----:R-:W2:Y:S01]  /*3cb0*/  @!P5 LDG.E.64 R8, desc[UR12][R6.64+0x10] ;  /* 0x0000100c0608d981 */ /* 0x002ea2000c1e1b00 */
[----:B------:R-:W-:Y:S01]  /*3cc0*/  VIADD R4, R4, 0x3 ;  /* 0x0000000304047836 */ /* 0x000fe20000000000 */
[----:B------:R-:W2:Y:S03]  /*3cd0*/  @!P5 LDC.64 R16, c[0x0][0x3b8] ;  /* 0x0000ee00ff10db82 */ /* 0x000ea60000000a00 */
[----:B------:R-:W3:Y:S04]  /*3ce0*/  @!P4 LDG.E.64 R2, desc[UR12][R6.64+0x8] ;  /* 0x0000080c0602c981 */ /* 0x000ee8000c1e1b00 */
[----:B------:R-:W4:Y:S01]  /*3cf0*/  @!P6 LDG.E.64 R10, desc[UR12][R6.64+0x18] ;  /* 0x0000180c060ae981 */ /* 0x000f22000c1e1b00 */
[----:B------:R-:W-:Y:S01]  /*3d00*/  ISETP.GE.OR P3, PT, R4, UR8, P3 ;  /* 0x0000000804007c0c */ /* 0x000fe20009f66670 */
[----:B------:R-:W3:Y:S08]  /*3d10*/  @!P4 LDC.64 R14, c[0x0][0x3b8] ;  /* 0x0000ee00ff0ecb82 */ /* 0x000ef00000000a00 */
[----:B------:R-:W4:Y:S08]  /*3d20*/  @!P6 LDC.64 R20, c[0x0][0x3b8] ;  /* 0x0000ee00ff14eb82 */ /* 0x000f300000000a00 */
[----:B0-----:R-:W0:Y:S08]  /*3d30*/  @!P4 LDC.64 R12, c[0x0][0x390] ;  /* 0x0000e400ff0ccb82 */ /* 0x001e300000000a00 */
[----:B------:R-:W1:Y:S08]  /*3d40*/  @!P5 LDC.64 R18, c[0x0][0x390] ;  /* 0x0000e400ff12db82 */ /* 0x000e700000000a00 */
[----:B------:R-:W5:Y:S08]  /*3d50*/  @!P6 LDC.64 R22, c[0x0][0x390] ;  /* 0x0000e400ff16eb82 */ /* 0x000f700000000a00 */
[----:B------:R-:W5:Y:S01]  /*3d60*/  @!P3 LDC.64 R24, c[0x0][0x3c0] ;  /* 0x0000f000ff18bb82 */ /* 0x000f620000000a00 */
[----:B------:R-:W-:Y:S01]  /*3d70*/  VIADD R0, R0, UR4 ;  /* 0x0000000400007c36 */ /* 0x000fe20008000000 */
[----:B--2---:R-:W-:-:S06]  /*3d80*/  @!P5 DMUL R8, R8, R16 ;  /* 0x000000100808d228 */ /* 0x004fcc0000000000 */
[----:B------:R-:W2:Y:S01]  /*3d90*/  @!P3 LDC.64 R16, c[0x0][0x3b8] ;  /* 0x0000ee00ff10bb82 */ /* 0x000ea20000000a00 */
[----:B---3--:R-:W-:Y:S02]  /*3da0*/  @!P4 DMUL R2, R2, R14 ;  /* 0x0000000e0202c228 */ /* 0x008fe40000000000 */
[----:B----4-:R-:W-:Y:S02]  /*3db0*/  @!P6 DMUL R10, R10, R20 ;  /* 0x000000140a0ae228 */ /* 0x010fe40000000000 */
[----:B-1----:R-:W-:-:S04]  /*3dc0*/  @!P5 DFMA R8, R34, R18, R8 ;  /* 0x000000122208d22b */ /* 0x002fc80000000008 */
[----:B0-----:R-:W-:Y:S01]  /*3dd0*/  @!P4 DFMA R2, R32, R12, R2 ;  /* 0x0000000c2002c22b */ /* 0x001fe20000000002 */
[----:B------:R-:W0:Y:S01]  /*3de0*/  @!P3 LDC.64 R18, c[0x0][0x390] ;  /* 0x0000e400ff12bb82 */ /* 0x000e220000000a00 */
[----:B------:R-:W-:Y:S01]  /*3df0*/  @!P3 IMAD.IADD R13, R5, 0x1, R0 ;  /* 0x00000001050db824 */ /* 0x000fe200078e0200 */
[----:B-----5:R-:W-:-:S03]  /*3e00*/  @!P6 DFMA R10, R36, R22, R10 ;  /* 0x00000016240ae22b */ /* 0x020fc6000000000a */
[----:B------:R-:W-:Y:S01]  /*3e10*/  @!P3 IMAD.WIDE R12, R13, 0x8, R24 ;  /* 0x000000080d0cb825 */ /* 0x000fe200078e0218 */
[----:B------:R-:W-:Y:S04]  /*3e20*/  @!P4 STG.E.64 desc[UR12][R6.64+0x8], R2 ;  /* 0x000008020600c986 */ /* 0x000fe8000c101b0c */
[----:B------:R-:W-:Y:S04]  /*3e30*/  @!P5 STG.E.64 desc[UR12][R6.64+0x10], R8 ;  /* 0x000010080600d986 */ /* 0x000fe8000c101b0c */
[----:B------:R1:W-:Y:S04]  /*3e40*/  @!P6 STG.E.64 desc[UR12][R6.64+0x18], R10 ;  /* 0x0000180a0600e986 */ /* 0x0003e8000c101b0c */
[----:B------:R-:W2:Y:S01]  /*3e50*/  @!P3 LDG.E.64 R14, desc[UR12][R12.64] ;  /* 0x0000000c0c0eb981 */ /* 0x000ea2000c1e1b00 */
[----:B------:R-:W-:-:S02]  /*3e60*/  IADD3 R5, P4, PT, R5, R0, RZ ;  /* 0x0000000005057210 */ /* 0x000fc40007f9e0ff */
[----:B------:R-:W-:Y:S02]  /*3e70*/  ISETP.GE.OR P0, PT, R4, UR8, P0 ;  /* 0x0000000804007c0c */ /* 0x000fe40008706670 */
[----:B------:R-:W-:-:S11]  /*3e80*/  LEA.HI.X.SX32 R0, R0, RZ, 0x1, P4 ;  /* 0x000000ff00007211 */ /* 0x000fd600020f0eff */
[----:B-1----:R-:W1:Y:S08]  /*3e90*/  @!P0 LDC.64 R6, c[0x0][0x3b8] ;  /* 0x0000ee00ff068b82 */ /* 0x002e700000000a00 */
[----:B------:R-:W3:Y:S01]  /*3ea0*/  @!P0 LDC.64 R8, c[0x0][0x390] ;  /* 0x0000e400ff088b82 */ /* 0x000ee20000000a00 */
[----:B--2---:R-:W-:Y:S01]  /*3eb0*/  @!P3 DMUL R14, R14, R16 ;  /* 0x000000100e0eb228 */ /* 0x004fe20000000000 */
[----:B------:R-:W-:-:S07]  /*3ec0*/  LEA R16, P4, R5, UR6, 0x3 ;  /* 0x0000000605107c11 */ /* 0x000fce000f8818ff */
[----:B0-----:R-:W-:Y:S01]  /*3ed0*/  @!P3 DFMA R14, R38, R18, R14 ;  /* 0x00000012260eb22b */ /* 0x001fe2000000000e */
[----:B------:R-:W-:-:S06]  /*3ee0*/  LEA.HI.X R17, R5, UR7, R0, 0x3, P4 ;  /* 0x0000000705117c11 */ /* 0x000fcc000a0f1c00 */
[----:B------:R0:W-:Y:S04]  /*3ef0*/  @!P3 STG.E.64 desc[UR12][R12.64], R14 ;  /* 0x0000000e0c00b986 */ /* 0x0001e8000c101b0c */
[----:B------:R-:W1:Y:S01]  /*3f00*/  @!P0 LDG.E.64 R2, desc[UR12][R16.64+0x8] ;  /* 0x0000080c10028981 */ /* 0x000e62000c1e1b00 */
[C---:B------:R-:W-:Y:S01]  /*3f10*/  ISETP.GE.OR P1, PT, R4.reuse, UR8, P1 ;  /* 0x0000000804007c0c */ /* 0x040fe20008f26670 */
[----:B------:R-:W-:Y:S01]  /*3f20*/  BSSY.RECONVERGENT B0, `(.L_x_20) ;  /* 0x000000b000007945 */ /* 0x000fe20003800200 */
[----:B------:R-:W-:Y:S01]  /*3f30*/  ISETP.GE.OR P2, PT, R4, UR8, P2 ;  /* 0x0000000804007c0c */ /* 0x000fe20009746670 */
[----:B-1----:R-:W-:-:S08]  /*3f40*/  @!P0 DMUL R2, R2, R6 ;  /* 0x0000000602028228 */ /* 0x002fd00000000000 */
[----:B---3--:R-:W-:Y:S02]  /*3f50*/  @!P0 DFMA R2, R40, R8, R2 ;  /* 0x000000082802822b */ /* 0x008fe40000000002 */
[----:B0-----:R-:W-:Y:S09]  /*3f60*/  @P1 BRA `(.L_x_21) ;  /* 0x0000000000181947 */ /* 0x001ff20003800000 */
[----:B------:R-:W2:Y:S01]  /*3f70*/  LDG.E.64 R4, desc[UR12][R16.64+0x10] ;  /* 0x0000100c10047981 */ /* 0x000ea2000c1e1b00 */
[----:B------:R-:W2:Y:S01]  /*3f80*/  LDCU.64 UR4, c[0x0][0x3b8] ;  /* 0x00007700ff0477ac */ /* 0x000ea20008000a00 */
[----:B------:R-:W0:Y:S01]  /*3f90*/  LDCU.64 UR6, c[0x0][0x390] ;  /* 0x00007200ff0677ac */ /* 0x000e220008000a00 */
[----:B--2---:R-:W-:-:S08]  /*3fa0*/  DMUL R4, R4, UR4 ;  /* 0x0000000404047c28 */ /* 0x004fd00008000000 */
[----:B0-----:R-:W-:-:S07]  /*3fb0*/  DFMA R4, R46, UR6, R4 ;  /* 0x000000062e047c2b */ /* 0x001fce0008000004 */
[----:B------:R0:W-:Y:S04]  /*3fc0*/  STG.E.64 desc[UR12][R16.64+0x10], R4 ;  /* 0x0000100410007986 */ /* 0x0001e8000c101b0c */
.L_x_21:
[----:B------:R-:W-:Y:S05]  /*3fd0*/  BSYNC.RECONVERGENT B0 ;  /* 0x0000000000007941 */ /* 0x000fea0003800200 */
.L_x_20:
[----:B------:R1:W-:Y:S01]  /*3fe0*/  @!P0 STG.E.64 desc[UR12][R16.64+0x8], R2 ;  /* 0x0000080210008986 */ /* 0x0003e2000c101b0c */
[----:B------:R-:W-:Y:S05]  /*3ff0*/  @P2 EXIT ;  /* 0x000000000000294d */ /* 0x000fea0003800000 */
[----:B-1----:R-:W2:Y:S01]  /*4000*/  LDG.E.64 R2, desc[UR12][R16.64+0x18] ;  /* 0x0000180c10027981 */ /* 0x002ea2000c1e1b00 */
[----:B------:R-:W2:Y:S01]  /*4010*/  LDCU.64 UR4, c[0x0][0x3b8] ;  /* 0x00007700ff0477ac */ /* 0x000ea20008000a00 */
[----:B------:R-:W1:Y:S01]  /*4020*/  LDCU.64 UR6, c[0x0][0x390] ;  /* 0x00007200ff0677ac */ /* 0x000e620008000a00 */
[----:B--2---:R-:W-:-:S08]  /*4030*/  DMUL R2, R2, UR4 ;  /* 0x0000000402027c28 */ /* 0x004fd00008000000 */
[----:B-1----:R-:W-:-:S07]  /*4040*/  DFMA R2, R52, UR6, R2 ;  /* 0x0000000634027c2b */ /* 0x002fce0008000002 */
[----:B------:R-:W-:Y:S01]  /*4050*/  STG.E.64 desc[UR12][R16.64+0x18], R2 ;  /* 0x0000180210007986 */ /* 0x000fe2000c101b0c */
[----:B------:R-:W-:Y:S05]  /*4060*/  EXIT ;  /* 0x000000000000794d */ /* 0x000fea0003800000 */
        .weak           $__internal_0_$__cuda_sm20_div_u16
        .type           $__internal_0_$__cuda_sm20_div_u16,@function
        .size           $__internal_0_$__cuda_sm20_div_u16,(.L_x_23 - $__internal_0_$__cuda_sm20_div_u16)
$__internal_0_$__cuda_sm20_div_u16:
[----:B------:R-:W0:Y:S01]  /*4070*/  I2F.U16 R3, UR6 ;  /* 0x0000000600037d06 */ /* 0x000e220008101000 */
[----:B------:R-:W-:Y:S01]  /*4080*/  IMAD.MOV.U32 R6, RZ, RZ, 0x4b800000 ;  /* 0x4b800000ff067424 */ /* 0x000fe200078e00ff */
[----:B------:R-:W-:Y:S01]  /*4090*/  UISETP.NE.U32.AND UP0, UPT, UR6, URZ, UPT ;  /* 0x000000ff0600728c */ /* 0x000fe2000bf05070 */
[C---:B0-----:R-:W-:Y:S02]  /*40a0*/  FSETP.GEU.AND P1, PT, |R3|.reuse, 1.175494350822287508e-38, PT ;  /* 0x008000000300780b */ /* 0x041fe40003f2e200 */
[----:B------:R-:W-:Y:S02]  /*40b0*/  FSETP.GT.AND P0, PT, |R3|, 8.50705917302346158658e+37, PT ;  /* 0x7e8000000300780b */ /* 0x000fe40003f04200 */
[----:B------:R-:W-:-:S04]  /*40c0*/  FSEL R6, R6, 1, !P1 ;  /* 0x3f80000006067808 */ /* 0x000fc80004800000 */
[----:B------:R-:W-:-:S05]  /*40d0*/  FSEL R6, R6, 0.25, !P0 ;  /* 0x3e80000006067808 */ /* 0x000fca0004000000 */
[----:B------:R-:W-:Y:S02]  /*40e0*/  FMUL R8, R3, R6 ;  /* 0x0000000603087220 */ /* 0x000fe40000400000 */
[----:B------:R-:W-:Y:S08]  /*40f0*/  I2F.U16.RZ R3, UR4 ;  /* 0x0000000400037d06 */ /* 0x000ff0000810d000 */
[----:B------:R-:W0:Y:S02]  /*4100*/  MUFU.RCP R7, R8 ;  /* 0x0000000800077308 */ /* 0x000e240000001000 */
[----:B0-----:R-:W-:-:S04]  /*4110*/  FMUL R7, R6, R7 ;  /* 0x0000000706077220 */ /* 0x001fc80000400000 */
[----:B------:R-:W-:Y:S02]  /*4120*/  VIADD R6, R7, 0x2 ;  /* 0x0000000207067836 */ /* 0x000fe40000000000 */
[----:B------:R-:W-:Y:S02]  /*4130*/  IMAD.MOV.U32 R7, RZ, RZ, 0x0 ;  /* 0x00000000ff077424 */ /* 0x000fe400078e00ff */
[----:B------:R-:W-:Y:S01]  /*4140*/  FMUL.RZ R3, R3, R6 ;  /* 0x0000000603037220 */ /* 0x000fe2000040c000 */
[----:B------:R-:W-:-:S05]  /*4150*/  IMAD.MOV.U32 R6, RZ, RZ, R9 ;  /* 0x000000ffff067224 */ /* 0x000fca00078e0009 */
[----:B------:R-:W0:Y:S02]  /*4160*/  F2I.U32.TRUNC.NTZ R3, R3 ;  /* 0x0000000300037305 */ /* 0x000e24000020f000 */
[----:B0-----:R-:W-:-:S13]  /*4170*/  R2UR UR4, R3 ;  /* 0x00000000030472ca */ /* 0x001fda00000e0000 */
[----:B------:R-:W-:-:S07]  /*4180*/  ULOP3.LUT UR4, UR4, 0xffff, URZ, 0xc0, !UPT ;  /* 0x0000ffff04047892 */ /* 0x000fce000f8ec0ff */
[----:B------:R-:W-:Y:S01]  /*4190*/  @!UP0 UMOV UR4, 0xffffffff ;  /* 0xffffffff00048882 */ /* 0x000fe20000000000 */
[----:B------:R-:W-:Y:S05]  /*41a0*/  RET.REL.NODEC R6 `(_Z21gemm_kernel_optimizediiidPKdiS0_idPdi) ;  /* 0xffffffbc06947950 */ /* 0x000fea0003c3ffff */
.L_x_22:
[----:B------:R-:W-:-:S00]  /*41b0*/  BRA `(.L_x_22) ;  /* 0xfffffffc00fc7947 */ /* 0x000fc0000383ffff */
[----:B------:R-:W-:-:S00]  /*41c0*/  NOP ;  /* 0x0000000000007918 */ /* 0x000fc00000000000 */
        /* <DEDUP_REMOVED lines=11> */
.L_x_23:


//--------------------- .nv.shared._Z21gemm_kernel_optimizediiidPKdiS0_idPdi --------------------------
	.section	.nv.shared._Z21gemm_kernel_optimizediiidPKdiS0_idPdi,"aw",@nobits
	.sectionflags	@""
	.align	8
.nv.shared._Z21gemm_kernel_optimizediiidPKdiS0_idPdi:
	.zero		17408


//--------------------- .nv.shared.reserved.0     --------------------------
	.section	.nv.shared.reserved.0,"aw",@nobits
	.weak		__nv_reservedSMEM_offset_0_alias
	.size		__nv_reservedSMEM_offset_0_alias, 0, 64
	.other		__nv_reservedSMEM_offset_0_alias,@"STO_CUDA_RESERVED_SHARED STV_DEFAULT"
__nv_reservedSMEM_offset_0_alias:
	.zero		0
	.zero		64


//--------------------- .nv.constant0._Z21gemm_kernel_optimizediiidPKdiS0_idPdi --------------------------
	.section	.nv.constant0._Z21gemm_kernel_optimizediiidPKdiS0_idPdi,"a",@progbits
	.sectionflags	@""
	.align	4
.nv.constant0._Z21gemm_kernel_optimizediiidPKdiS0_idPdi:
	.zero		972


//--------------------- SYMBOLS --------------------------

	.type		.nv.reservedSmem.offset0,@object
	.size		.nv.reservedSmem.offset0,0x4
	.type		.nv.reservedSmem.cap,@object
	.size		.nv.reservedSmem.cap,0x4
